	.target	sm_90

	.elftype	@"ET_EXEC"


//--------------------- .note.nv.tkinfo           --------------------------
	.section	.note.nv.tkinfo,"",@"SHT_NOTE"
	.sectionflags	@"SHF_NOTE_NV_TKINFO"
	.tkinfo
        /*0018*/ 	.word	0x00000002
        /*0030*/ 	.string	""
        /*0030*/ 	.string	"ptxas"
        /*0030*/ 	.string	"Cuda compilation tools, release 13.0, V13.0.88"
        /*0030*/ 	.string	"Build cuda_13.0.r13.0/compiler.36424714_0"
        /*0030*/ 	.string	"-v  -O 3 -arch sm_90 -m 64 "



//--------------------- .note.nv.cuinfo           --------------------------
	.section	.note.nv.cuinfo,"",@"SHT_NOTE"
	.sectionflags	@"SHF_NOTE_NV_CUINFO"
        /*0018*/ 	.short	0x0002
        /*001a*/ 	.short	0x005a
        /*001c*/ 	.short	0x0082
	.zero		2


//--------------------- .nv.info                  --------------------------
	.section	.nv.info,"",@"SHT_CUDA_INFO"
	.align	4


	//----- nvinfo : EIATTR_REGCOUNT
	.align		4
        /*0000*/ 	.byte	0x04, 0x2f
        /*0002*/ 	.short	(.L_1 - .L_0)
	.align		4
.L_0:
        /*0004*/ 	.word	index@(coset_scale_bfield)
        /*0008*/ 	.word	0x00000018


	//----- nvinfo : EIATTR_FRAME_SIZE
	.align		4
.L_1:
        /*000c*/ 	.byte	0x04, 0x11
        /*000e*/ 	.short	(.L_3 - .L_2)
	.align		4
.L_2:
        /*0010*/ 	.word	index@(coset_scale_bfield)
        /*0014*/ 	.word	0x00000000


	//----- nvinfo : EIATTR_REGCOUNT
	.align		4
.L_3:
        /*0018*/ 	.byte	0x04, 0x2f
        /*001a*/ 	.short	(.L_5 - .L_4)
	.align		4
.L_4:
        /*001c*/ 	.word	index@(coset_scale_bfield_shared)
        /*0020*/ 	.word	0x00000019


	//----- nvinfo : EIATTR_FRAME_SIZE
	.align		4
.L_5:
        /*0024*/ 	.byte	0x04, 0x11
        /*0026*/ 	.short	(.L_7 - .L_6)
	.align		4
.L_6:
        /*0028*/ 	.word	index@(coset_scale_bfield_shared)
        /*002c*/ 	.word	0x00000000


	//----- nvinfo : EIATTR_REGCOUNT
	.align		4
.L_7:
        /*0030*/ 	.byte	0x04, 0x2f
        /*0032*/ 	.short	(.L_9 - .L_8)
	.align		4
.L_8:
        /*0034*/ 	.word	index@(coset_scale_bfield_fast)
        /*0038*/ 	.word	0x0000001e


	//----- nvinfo : EIATTR_FRAME_SIZE
	.align		4
.L_9:
        /*003c*/ 	.byte	0x04, 0x11
        /*003e*/ 	.short	(.L_11 - .L_10)
	.align		4
.L_10:
        /*0040*/ 	.word	index@(coset_scale_bfield_fast)
        /*0044*/ 	.word	0x00000000


	//----- nvinfo : EIATTR_MIN_STACK_SIZE
	.align		4
.L_11:
        /*0048*/ 	.byte	0x04, 0x12
        /*004a*/ 	.short	(.L_13 - .L_12)
	.align		4
.L_12:
        /*004c*/ 	.word	index@(coset_scale_bfield_fast)
        /*0050*/ 	.word	0x00000000


	//----- nvinfo : EIATTR_MIN_STACK_SIZE
	.align		4
.L_13:
        /*0054*/ 	.byte	0x04, 0x12
        /*0056*/ 	.short	(.L_15 - .L_14)
	.align		4
.L_14:
        /*0058*/ 	.word	index@(coset_scale_bfield_shared)
        /*005c*/ 	.word	0x00000000


	//----- nvinfo : EIATTR_MIN_STACK_SIZE
	.align		4
.L_15:
        /*0060*/ 	.byte	0x04, 0x12
        /*0062*/ 	.short	(.L_17 - .L_16)
	.align		4
.L_16:
        /*0064*/ 	.word	index@(coset_scale_bfield)
        /*0068*/ 	.word	0x00000000
.L_17:


//--------------------- .nv.compat                --------------------------
	.section	.nv.compat,"",@"SHT_CUDA_COMPAT_INFO"
	.align	4
        /*0000*/ 	.byte	0x02, 0x09, 0x00, 0x00, 0x02, 0x02, 0x01, 0x00, 0x02, 0x05, 0x05, 0x00, 0x03, 0x07, 0x01, 0x01
        /*0010*/ 	.byte	0x02, 0x03, 0x00, 0x00, 0x02, 0x06, 0x01, 0x00, 0x04, 0x0b, 0x08, 0x00, 0x00, 0x00, 0x00, 0x00
        /*0020*/ 	.byte	0x00, 0x00, 0x00, 0x00


//--------------------- .nv.info.coset_scale_bfield_fast --------------------------
	.section	.nv.info.coset_scale_bfield_fast,"",@"SHT_CUDA_INFO"
	.sectionflags	@""
	.align	4


	//----- nvinfo : EIATTR_CUDA_API_VERSION
	.align		4
        /*0000*/ 	.byte	0x04, 0x37
        /*0002*/ 	.short	(.L_19 - .L_18)
.L_18:
        /*0004*/ 	.word	0x00000082


	//----- nvinfo : EIATTR_KPARAM_INFO
	.align		4
.L_19:
        /*0008*/ 	.byte	0x04, 0x17
        /*000a*/ 	.short	(.L_21 - .L_20)
.L_20:
        /*000c*/ 	.word	0x00000000
        /*0010*/ 	.short	0x0003
        /*0012*/ 	.short	0x0018
        /*0014*/ 	.byte	0x00, 0xf0, 0x21, 0x00


	//----- nvinfo : EIATTR_KPARAM_INFO
	.align		4
.L_21:
        /*0018*/ 	.byte	0x04, 0x17
        /*001a*/ 	.short	(.L_23 - .L_22)
.L_22:
        /*001c*/ 	.word	0x00000000
        /*0020*/ 	.short	0x0002
        /*0022*/ 	.short	0x0010
        /*0024*/ 	.byte	0x00, 0xf0, 0x21, 0x00


	//----- nvinfo : EIATTR_KPARAM_INFO
	.align		4
.L_23:
        /*0028*/ 	.byte	0x04, 0x17
        /*002a*/ 	.short	(.L_25 - .L_24)
.L_24:
        /*002c*/ 	.word	0x00000000
        /*0030*/ 	.short	0x0001
        /*0032*/ 	.short	0x0008
        /*0034*/ 	.byte	0x00, 0xf0, 0x21, 0x00


	//----- nvinfo : EIATTR_KPARAM_INFO
	.align		4
.L_25:
        /*0038*/ 	.byte	0x04, 0x17
        /*003a*/ 	.short	(.L_27 - .L_26)
.L_26:
        /*003c*/ 	.word	0x00000000
        /*0040*/ 	.short	0x0000
        /*0042*/ 	.short	0x0000
        /*0044*/ 	.byte	0x00, 0xf0, 0x21, 0x00


	//----- nvinfo : EIATTR_SPARSE_MMA_MASK
	.align		4
.L_27:
        /*0048*/ 	.byte	0x03, 0x50
        /*004a*/ 	.short	0x0000


	//----- nvinfo : EIATTR_MAXREG_COUNT
	.align		4
        /*004c*/ 	.byte	0x03, 0x1b
        /*004e*/ 	.short	0x00ff


	//----- nvinfo : EIATTR_NUM_BARRIERS
	.align		4
        /*0050*/ 	.byte	0x02, 0x4c
        /*0052*/ 	.byte	0x01
	.zero		1


	//----- nvinfo : EIATTR_MERCURY_ISA_VERSION
	.align		4
        /*0054*/ 	.byte	0x03, 0x5f
        /*0056*/ 	.short	0x0101


	//----- nvinfo : EIATTR_EXIT_INSTR_OFFSETS
	.align		4
        /*0058*/ 	.byte	0x04, 0x1c
        /*005a*/ 	.short	(.L_29 - .L_28)


	//   ....[0]....
.L_28:
        /*005c*/ 	.word	0x00000050


	//   ....[1]....
        /*0060*/ 	.word	0x00000a10


	//   ....[2]....
        /*0064*/ 	.word	0x00000dc0


	//----- nvinfo : EIATTR_CRS_STACK_SIZE
	.align		4
.L_29:
        /*0068*/ 	.byte	0x04, 0x1e
        /*006a*/ 	.short	(.L_31 - .L_30)
.L_30:
        /*006c*/ 	.word	0x00000000


	//----- nvinfo : EIATTR_CBANK_PARAM_SIZE
	.align		4
.L_31:
        /*0070*/ 	.byte	0x03, 0x19
        /*0072*/ 	.short	0x0020


	//----- nvinfo : EIATTR_PARAM_CBANK
	.align		4
        /*0074*/ 	.byte	0x04, 0x0a
        /*0076*/ 	.short	(.L_33 - .L_32)
	.align		4
.L_32:
        /*0078*/ 	.word	index@(.nv.constant0.coset_scale_bfield_fast)
        /*007c*/ 	.short	0x0210
        /*007e*/ 	.short	0x0020


	//----- nvinfo : EIATTR_SW_WAR
	.align		4
.L_33:
        /*0080*/ 	.byte	0x04, 0x36
        /*0082*/ 	.short	(.L_35 - .L_34)
.L_34:
        /*0084*/ 	.word	0x00000008
.L_35:


//--------------------- .nv.info.coset_scale_bfield_shared --------------------------
	.section	.nv.info.coset_scale_bfield_shared,"",@"SHT_CUDA_INFO"
	.sectionflags	@""
	.align	4


	//----- nvinfo : EIATTR_CUDA_API_VERSION
	.align		4
        /*0000*/ 	.byte	0x04, 0x37
        /*0002*/ 	.short	(.L_37 - .L_36)
.L_36:
        /*0004*/ 	.word	0x00000082


	//----- nvinfo : EIATTR_KPARAM_INFO
	.align		4
.L_37:
        /*0008*/ 	.byte	0x04, 0x17
        /*000a*/ 	.short	(.L_39 - .L_38)
.L_38:
        /*000c*/ 	.word	0x00000000
        /*0010*/ 	.short	0x0003
        /*0012*/ 	.short	0x0018
        /*0014*/ 	.byte	0x00, 0xf0, 0x21, 0x00


	//----- nvinfo : EIATTR_KPARAM_INFO
	.align		4
.L_39:
        /*0018*/ 	.byte	0x04, 0x17
        /*001a*/ 	.short	(.L_41 - .L_40)
.L_40:
        /*001c*/ 	.word	0x00000000
        /*0020*/ 	.short	0x0002
        /*0022*/ 	.short	0x0010
        /*0024*/ 	.byte	0x00, 0xf0, 0x21, 0x00


	//----- nvinfo : EIATTR_KPARAM_INFO
	.align		4
.L_41:
        /*0028*/ 	.byte	0x04, 0x17
        /*002a*/ 	.short	(.L_43 - .L_42)
.L_42:
        /*002c*/ 	.word	0x00000000
        /*0030*/ 	.short	0x0001
        /*0032*/ 	.short	0x0008
        /*0034*/ 	.byte	0x00, 0xf0, 0x21, 0x00


	//----- nvinfo : EIATTR_KPARAM_INFO
	.align		4
.L_43:
        /*0038*/ 	.byte	0x04, 0x17
        /*003a*/ 	.short	(.L_45 - .L_44)
.L_44:
        /*003c*/ 	.word	0x00000000
        /*0040*/ 	.short	0x0000
        /*0042*/ 	.short	0x0000
        /*0044*/ 	.byte	0x00, 0xf0, 0x21, 0x00


	//----- nvinfo : EIATTR_SPARSE_MMA_MASK
	.align		4
.L_45:
        /*0048*/ 	.byte	0x03, 0x50
        /*004a*/ 	.short	0x0000


	//----- nvinfo : EIATTR_MAXREG_COUNT
	.align		4
        /*004c*/ 	.byte	0x03, 0x1b
        /*004e*/ 	.short	0x00ff


	//----- nvinfo : EIATTR_NUM_BARRIERS
	.align		4
        /*0050*/ 	.byte	0x02, 0x4c
        /*0052*/ 	.byte	0x01
	.zero		1


	//----- nvinfo : EIATTR_MERCURY_ISA_VERSION
	.align		4
        /*0054*/ 	.byte	0x03, 0x5f
        /*0056*/ 	.short	0x0101


	//----- nvinfo : EIATTR_EXIT_INSTR_OFFSETS
	.align		4
        /*0058*/ 	.byte	0x04, 0x1c
        /*005a*/ 	.short	(.L_47 - .L_46)


	//   ....[0]....
.L_46:
        /*005c*/ 	.word	0x00000050


	//   ....[1]....
        /*0060*/ 	.word	0x00000470


	//   ....[2]....
        /*0064*/ 	.word	0x000015e0


	//----- nvinfo : EIATTR_CRS_STACK_SIZE
	.align		4
.L_47:
        /*0068*/ 	.byte	0x04, 0x1e
        /*006a*/ 	.short	(.L_49 - .L_48)
.L_48:
        /*006c*/ 	.word	0x00000000


	//----- nvinfo : EIATTR_CBANK_PARAM_SIZE
	.align		4
.L_49:
        /*0070*/ 	.byte	0x03, 0x19
        /*0072*/ 	.short	0x0020


	//----- nvinfo : EIATTR_PARAM_CBANK
	.align		4
        /*0074*/ 	.byte	0x04, 0x0a
        /*0076*/ 	.short	(.L_51 - .L_50)
	.align		4
.L_50:
        /*0078*/ 	.word	index@(.nv.constant0.coset_scale_bfield_shared)
        /*007c*/ 	.short	0x0210
        /*007e*/ 	.short	0x0020


	//----- nvinfo : EIATTR_SW_WAR
	.align		4
.L_51:
        /*0080*/ 	.byte	0x04, 0x36
        /*0082*/ 	.short	(.L_53 - .L_52)
.L_52:
        /*0084*/ 	.word	0x00000008
.L_53:


//--------------------- .nv.info.coset_scale_bfield --------------------------
	.section	.nv.info.coset_scale_bfield,"",@"SHT_CUDA_INFO"
	.sectionflags	@""
	.align	4


	//----- nvinfo : EIATTR_CUDA_API_VERSION
	.align		4
        /*0000*/ 	.byte	0x04, 0x37
        /*0002*/ 	.short	(.L_55 - .L_54)
.L_54:
        /*0004*/ 	.word	0x00000082


	//----- nvinfo : EIATTR_KPARAM_INFO
	.align		4
.L_55:
        /*0008*/ 	.byte	0x04, 0x17
        /*000a*/ 	.short	(.L_57 - .L_56)
.L_56:
        /*000c*/ 	.word	0x00000000
        /*0010*/ 	.short	0x0003
        /*0012*/ 	.short	0x0018
        /*0014*/ 	.byte	0x00, 0xf0, 0x21, 0x00


	//----- nvinfo : EIATTR_KPARAM_INFO
	.align		4
.L_57:
        /*0018*/ 	.byte	0x04, 0x17
        /*001a*/ 	.short	(.L_59 - .L_58)
.L_58:
        /*001c*/ 	.word	0x00000000
        /*0020*/ 	.short	0x0002
        /*0022*/ 	.short	0x0010
        /*0024*/ 	.byte	0x00, 0xf0, 0x21, 0x00


	//----- nvinfo : EIATTR_KPARAM_INFO
	.align		4
.L_59:
        /*0028*/ 	.byte	0x04, 0x17
        /*002a*/ 	.short	(.L_61 - .L_60)
.L_60:
        /*002c*/ 	.word	0x00000000
        /*0030*/ 	.short	0x0001
        /*0032*/ 	.short	0x0008
        /*0034*/ 	.byte	0x00, 0xf0, 0x21, 0x00


	//----- nvinfo : EIATTR_KPARAM_INFO
	.align		4
.L_61:
        /*0038*/ 	.byte	0x04, 0x17
        /*003a*/ 	.short	(.L_63 - .L_62)
.L_62:
        /*003c*/ 	.word	0x00000000
        /*0040*/ 	.short	0x0000
        /*0042*/ 	.short	0x0000
        /*0044*/ 	.byte	0x00, 0xf0, 0x21, 0x00


	//----- nvinfo : EIATTR_SPARSE_MMA_MASK
	.align		4
.L_63:
        /*0048*/ 	.byte	0x03, 0x50
        /*004a*/ 	.short	0x0000


	//----- nvinfo : EIATTR_MAXREG_COUNT
	.align		4
        /*004c*/ 	.byte	0x03, 0x1b
        /*004e*/ 	.short	0x00ff


	//----- nvinfo : EIATTR_MERCURY_ISA_VERSION
	.align		4
        /*0050*/ 	.byte	0x03, 0x5f
        /*0052*/ 	.short	0x0101


	//----- nvinfo : EIATTR_EXIT_INSTR_OFFSETS
	.align		4
        /*0054*/ 	.byte	0x04, 0x1c
        /*0056*/ 	.short	(.L_65 - .L_64)


	//   ....[0]....
.L_64:
        /*0058*/ 	.word	0x00000050


	//   ....[1]....
        /*005c*/ 	.word	0x000000b0


	//   ....[2]....
        /*0060*/ 	.word	0x00000ea0


	//----- nvinfo : EIATTR_CRS_STACK_SIZE
	.align		4
.L_65:
        /*0064*/ 	.byte	0x04, 0x1e
        /*0066*/ 	.short	(.L_67 - .L_66)
.L_66:
        /*0068*/ 	.word	0x00000000


	//----- nvinfo : EIATTR_CBANK_PARAM_SIZE
	.align		4
.L_67:
        /*006c*/ 	.byte	0x03, 0x19
        /*006e*/ 	.short	0x0020


	//----- nvinfo : EIATTR_PARAM_CBANK
	.align		4
        /*0070*/ 	.byte	0x04, 0x0a
        /*0072*/ 	.short	(.L_69 - .L_68)
	.align		4
.L_68:
        /*0074*/ 	.word	index@(.nv.constant0.coset_scale_bfield)
        /*0078*/ 	.short	0x0210
        /*007a*/ 	.short	0x0020


	//----- nvinfo : EIATTR_SW_WAR
	.align		4
.L_69:
        /*007c*/ 	.byte	0x04, 0x36
        /*007e*/ 	.short	(.L_71 - .L_70)
.L_70:
        /*0080*/ 	.word	0x00000008
.L_71:


//--------------------- .nv.callgraph             --------------------------
	.section	.nv.callgraph,"",@"SHT_CUDA_CALLGRAPH"
	.align	4
	.sectionentsize	8
	.align		4
        /*0000*/ 	.word	0x00000000
	.align		4
        /*0004*/ 	.word	0xffffffff
	.align		4
        /*0008*/ 	.word	0x00000000
	.align		4
        /*000c*/ 	.word	0xfffffffe
	.align		4
        /*0010*/ 	.word	0x00000000
	.align		4
        /*0014*/ 	.word	0xfffffffd
	.align		4
        /*0018*/ 	.word	0x00000000
	.align		4
        /*001c*/ 	.word	0xfffffffc


//--------------------- .text.coset_scale_bfield_fast --------------------------
	.section	.text.coset_scale_bfield_fast,"ax",@progbits
	.align	128
        .global         coset_scale_bfield_fast
        .type           coset_scale_bfield_fast,@function
        .size           coset_scale_bfield_fast,(.L_x_35 - coset_scale_bfield_fast)
        .other          coset_scale_bfield_fast,@"STO_CUDA_ENTRY STV_DEFAULT"
coset_scale_bfield_fast:
.text.coset_scale_bfield_fast:
[----:B------:R-:W-:Y:S08]  /*0000*/  LDC R1, c[0x0][0x28] ;  /* 0x00000a00ff017b82 */ /* 0x000ff00000000800 */
[----:B------:R-:W0:Y:S08]  /*0010*/  S2UR UR8, SR_CTAID.X ;  /* 0x00000000000879c3 */ /* 0x000e300000002500 */
[----:B------:R-:W0:Y:S02]  /*0020*/  LDC.64 R2, c[0x0][0x228] ;  /* 0x00008a00ff027b82 */ /* 0x000e240000000a00 */
[----:B0-----:R-:W-:-:S04]  /*0030*/  ISETP.LE.U32.AND P0, PT, R2, UR8, PT ;  /* 0x0000000802007c0c */ /* 0x001fc8000bf03070 */
[----:B------:R-:W-:-:S13]  /*0040*/  ISETP.GE.U32.AND.EX P0, PT, RZ, R3, PT, P0 ;  /* 0x00000003ff00720c */ /* 0x000fda0003f06100 */
[----:B------:R-:W-:Y:S05]  /*0050*/  @P0 EXIT ;  /* 0x000000000000094d */ /* 0x000fea0003800000 */
[----:B------:R-:W0:Y:S01]  /*0060*/  S2R R9, SR_TID.X ;  /* 0x0000000000097919 */ /* 0x000e220000002100 */
[----:B------:R-:W1:Y:S01]  /*0070*/  S2UR UR5, SR_CgaCtaId ;  /* 0x00000000000579c3 */ /* 0x000e620000008800 */
[----:B------:R-:W-:Y:S01]  /*0080*/  ULDC UR9, c[0x0][0x0] ;  /* 0x0000000000097ab9 */ /* 0x000fe20000000800 */
[----:B------:R-:W-:Y:S01]  /*0090*/  UMOV UR4, 0x400 ;  /* 0x0000040000047882 */ /* 0x000fe20000000000 */
[----:B------:R-:W-:Y:S01]  /*00a0*/  ULDC UR10, c[0x0][0x218] ;  /* 0x00008600000a7ab9 */ /* 0x000fe20000000800 */
[----:B------:R-:W-:Y:S01]  /*00b0*/  BSSY B0, `(.L_x_0) ;  /* 0x0000051000007945 */ /* 0x000fe20003800000 */
[----:B------:R-:W-:-:S03]  /*00c0*/  IMAD.U32 R3, RZ, RZ, UR10 ;  /* 0x0000000aff037e24 */ /* 0x000fc6000f8e00ff */
[----:B------:R-:W2:Y:S01]  /*00d0*/  LDC R2, c[0x0][0x21c] ;  /* 0x00008700ff027b82 */ /* 0x000ea20000000800 */
[----:B-1----:R-:W-:Y:S01]  /*00e0*/  ULEA UR4, UR5, UR4, 0x18 ;  /* 0x0000000405047291 */ /* 0x002fe2000f8ec03f */
[----:B0-----:R-:W-:-:S05]  /*00f0*/  ISETP.GE.U32.AND P0, PT, R9, UR9, PT ;  /* 0x0000000909007c0c */ /* 0x001fca000bf06070 */
[----:B------:R-:W-:-:S08]  /*0100*/  LEA R4, R9, UR4, 0x3 ;  /* 0x0000000409047c11 */ /* 0x000fd0000f8e18ff */
[----:B------:R-:W-:Y:S05]  /*0110*/  @P0 BRA `(.L_x_1) ;  /* 0x0000000400280947 */ /* 0x000fea0003800000 */
[----:B------:R-:W-:Y:S01]  /*0120*/  UMOV UR6, 0x1 ;  /* 0x0000000100067882 */ /* 0x000fe20000000000 */
[----:B------:R-:W-:Y:S01]  /*0130*/  UMOV UR7, 0xffffffff ;  /* 0xffffffff00077882 */ /* 0x000fe20000000000 */
[----:B------:R-:W-:Y:S01]  /*0140*/  UIADD3 UR6, UP0, UR6, 0x1, URZ ;  /* 0x0000000106067890 */ /* 0x000fe2000ff1e03f */
[----:B------:R-:W-:Y:S01]  /*0150*/  ISETP.NE.AND P0, PT, R9, RZ, PT ;  /* 0x000000ff0900720c */ /* 0x000fe20003f05270 */
[----:B------:R-:W-:Y:S02]  /*0160*/  BSSY B1, `(.L_x_2) ;  /* 0x0000044000017945 */ /* 0x000fe40003800000 */
[----:B------:R-:W-:Y:S02]  /*0170*/  UIADD3.X UR7, UR7, -0x1, URZ, UP0, !UPT ;  /* 0xffffffff07077890 */ /* 0x000fe400087fe43f */
[----:B------:R-:W-:-:S04]  /*0180*/  UISETP.GT.U32.AND UP0, UPT, UR6, URZ, UPT ;  /* 0x0000003f0600728c */ /* 0x000fc8000bf04070 */
[----:B------:R-:W-:-:S04]  /*0190*/  UISETP.GT.U32.AND.EX UP0, UPT, UR7, URZ, UPT, UP0 ;  /* 0x0000003f0700728c */ /* 0x000fc8000bf04100 */
[----:B------:R-:W-:Y:S02]  /*01a0*/  USEL UR4, URZ, 0x1, !UP0 ;  /* 0x000000013f047887 */ /* 0x000fe4000c000000 */
[----:B------:R-:W-:Y:S02]  /*01b0*/  USEL UR5, URZ, 0xffffffff, !UP0 ;  /* 0xffffffff3f057887 */ /* 0x000fe4000c000000 */
[----:B------:R-:W-:-:S04]  /*01c0*/  UIADD3 UR4, UP0, UR4, -UR6, URZ ;  /* 0x8000000604047290 */ /* 0x000fc8000ff1e03f */
[----:B------:R-:W-:Y:S02]  /*01d0*/  UIADD3.X UR5, UR5, ~UR7, URZ, UP0, !UPT ;  /* 0x8000000705057290 */ /* 0x000fe400087fe43f */
[----:B------:R-:W-:-:S04]  /*01e0*/  IMAD.U32 R14, RZ, RZ, UR4 ;  /* 0x00000004ff0e7e24 */ /* 0x000fc8000f8e00ff */
[----:B------:R-:W-:Y:S01]  /*01f0*/  IMAD.U32 R15, RZ, RZ, UR5 ;  /* 0x00000005ff0f7e24 */ /* 0x000fe2000f8e00ff */
[----:B------:R-:W-:Y:S06]  /*0200*/  @!P0 BRA `(.L_x_3) ;  /* 0x0000000000e48947 */ /* 0x000fec0003800000 */
[----:B--2---:R-:W-:Y:S02]  /*0210*/  IMAD.MOV.U32 R8, RZ, RZ, R2 ;  /* 0x000000ffff087224 */ /* 0x004fe400078e0002 */
[----:B------:R-:W-:Y:S02]  /*0220*/  IMAD.MOV.U32 R0, RZ, RZ, R9 ;  /* 0x000000ffff007224 */ /* 0x000fe400078e0009 */
[----:B------:R-:W-:Y:S02]  /*0230*/  IMAD.MOV.U32 R5, RZ, RZ, RZ ;  /* 0x000000ffff057224 */ /* 0x000fe400078e00ff */
[----:B------:R-:W-:-:S07]  /*0240*/  IMAD.U32 R17, RZ, RZ, UR10 ;  /* 0x0000000aff117e24 */ /* 0x000fce000f8e00ff */
.L_x_6:
[-C--:B------:R-:W-:Y:S01]  /*0250*/  IMAD.WIDE.U32 R6, R8, R17.reuse, RZ ;  /* 0x0000001108067225 */ /* 0x080fe200078e00ff */
[C---:B------:R-:W-:Y:S01]  /*0260*/  LOP3.LUT R13, R0.reuse, 0x1, RZ, 0xc0, !PT ;  /* 0x00000001000d7812 */ /* 0x040fe200078ec0ff */
[----:B------:R-:W-:Y:S01]  /*0270*/  BSSY B2, `(.L_x_4) ;  /* 0x000002e000027945 */ /* 0x000fe20003800000 */
[--C-:B------:R-:W-:Y:S01]  /*0280*/  SHF.R.U64 R0, R0, 0x1, R5.reuse ;  /* 0x0000000100007819 */ /* 0x100fe20000001205 */
[----:B------:R-:W-:Y:S01]  /*0290*/  IMAD.WIDE.U32 R10, R17, R17, RZ ;  /* 0x00000011110a7225 */ /* 0x000fe200078e00ff */
[----:B------:R-:W-:-:S03]  /*02a0*/  SHF.R.U32.HI R5, RZ, 0x1, R5 ;  /* 0x00000001ff057819 */ /* 0x000fc60000011605 */
[----:B------:R-:W-:Y:S01]  /*02b0*/  IMAD.WIDE.U32 R6, P2, R17, R8, R6 ;  /* 0x0000000811067225 */ /* 0x000fe20007840006 */
[----:B------:R-:W-:Y:S02]  /*02c0*/  IADD3 R12, P3, RZ, R10, RZ ;  /* 0x0000000aff0c7210 */ /* 0x000fe40007f7e0ff */
[----:B------:R-:W-:Y:S01]  /*02d0*/  IADD3 R6, P1, R11, R6, RZ ;  /* 0x000000060b067210 */ /* 0x000fe20007f3e0ff */
[----:B------:R-:W-:Y:S01]  /*02e0*/  IMAD.X R11, RZ, RZ, RZ, P2 ;  /* 0x000000ffff0b7224 */ /* 0x000fe200010e06ff */
[----:B------:R-:W-:Y:S02]  /*02f0*/  ISETP.LT.U32.AND P0, PT, R12, R10, PT ;  /* 0x0000000a0c00720c */ /* 0x000fe40003f01070 */
[----:B------:R-:W-:Y:S01]  /*0300*/  ISETP.NE.U32.AND P2, PT, R13, 0x1, PT ;  /* 0x000000010d00780c */ /* 0x000fe20003f45070 */
[----:B------:R-:W-:Y:S02]  /*0310*/  IMAD.X R21, R10, 0x1, R6, P3 ;  /* 0x000000010a157824 */ /* 0x000fe400018e0606 */
[----:B------:R-:W-:Y:S01]  /*0320*/  IMAD.MOV.U32 R10, RZ, RZ, R7 ;  /* 0x000000ffff0a7224 */ /* 0x000fe200078e0007 */
[----:B------:R-:W-:-:S02]  /*0330*/  ISETP.NE.U32.AND.EX P2, PT, RZ, RZ, PT, P2 ;  /* 0x000000ffff00720c */ /* 0x000fc40003f45120 */
[----:B------:R-:W-:Y:S01]  /*0340*/  ISETP.LT.U32.AND.EX P0, PT, R21, R6, PT, P0 ;  /* 0x000000061500720c */ /* 0x000fe20003f01100 */
[----:B------:R-:W-:-:S03]  /*0350*/  IMAD.WIDE.U32.X R6, R8, R8, R10, P1 ;  /* 0x0000000808067225 */ /* 0x000fc600008e040a */
[----:B------:R-:W-:Y:S02]  /*0360*/  SEL R19, RZ, 0x1, !P0 ;  /* 0x00000001ff137807 */ /* 0x000fe40004000000 */
[----:B------:R-:W-:Y:S02]  /*0370*/  ISETP.NE.U32.AND P0, PT, R0, RZ, PT ;  /* 0x000000ff0000720c */ /* 0x000fe40003f05070 */
[--C-:B------:R-:W-:Y:S01]  /*0380*/  IADD3 R19, P3, P4, -R19, R12, -R21.reuse ;  /* 0x0000000c13137210 */ /* 0x100fe20007c7e915 */
[----:B------:R-:W-:Y:S01]  /*0390*/  IMAD.MOV.U32 R12, RZ, RZ, -0x1 ;  /* 0xffffffffff0c7424 */ /* 0x000fe200078e00ff */
[----:B------:R-:W-:Y:S02]  /*03a0*/  ISETP.NE.AND.EX P0, PT, R5, RZ, PT, P0 ;  /* 0x000000ff0500720c */ /* 0x000fe40003f05300 */
[----:B------:R-:W-:Y:S02]  /*03b0*/  ISETP.LT.U32.AND P1, PT, R6, R19, PT ;  /* 0x000000130600720c */ /* 0x000fe40003f21070 */
[----:B------:R-:W-:-:S04]  /*03c0*/  IADD3.X R21, R12, -0x1, R21, P3, P4 ;  /* 0xffffffff0c157810 */ /* 0x000fc80001fe8415 */
[----:B------:R-:W-:-:S04]  /*03d0*/  ISETP.LT.U32.AND.EX P1, PT, R7, R21, PT, P1 ;  /* 0x000000150700720c */ /* 0x000fc80003f21110 */
[----:B------:R-:W-:Y:S01]  /*03e0*/  SEL R16, RZ, 0x1, !P1 ;  /* 0x00000001ff107807 */ /* 0x000fe20004800000 */
[----:B------:R-:W-:Y:S08]  /*03f0*/  @P2 BRA `(.L_x_5) ;  /* 0x0000000000542947 */ /* 0x000ff00003800000 */
[----:B------:R-:W-:-:S04]  /*0400*/  IMAD.WIDE.U32 R10, R8, R14, RZ ;  /* 0x0000000e080a7225 */ /* 0x000fc800078e00ff */
[----:B------:R-:W-:-:S04]  /*0410*/  IMAD.WIDE.U32 R12, R17, R14, RZ ;  /* 0x0000000e110c7225 */ /* 0x000fc800078e00ff */
[----:B------:R-:W-:Y:S01]  /*0420*/  IMAD.WIDE.U32 R10, P3, R17, R15, R10 ;  /* 0x0000000f110a7225 */ /* 0x000fe2000786000a */
[----:B------:R-:W-:-:S03]  /*0430*/  IADD3 R17, P5, RZ, R12, RZ ;  /* 0x0000000cff117210 */ /* 0x000fc60007fbe0ff */
[----:B------:R-:W-:Y:S01]  /*0440*/  IMAD.MOV.U32 R23, RZ, RZ, -0x1 ;  /* 0xffffffffff177424 */ /* 0x000fe200078e00ff */
[----:B------:R-:W-:Y:S02]  /*0450*/  IADD3 R13, P4, R13, R10, RZ ;  /* 0x0000000a0d0d7210 */ /* 0x000fe40007f9e0ff */
[----:B------:R-:W-:-:S03]  /*0460*/  ISETP.LT.U32.AND P2, PT, R17, R12, PT ;  /* 0x0000000c1100720c */ /* 0x000fc60003f41070 */
[----:B------:R-:W-:Y:S02]  /*0470*/  IMAD.X R18, R13, 0x1, R12, P5 ;  /* 0x000000010d127824 */ /* 0x000fe400028e060c */
[----:B------:R-:W-:-:S03]  /*0480*/  IMAD.MOV.U32 R12, RZ, RZ, R11 ;  /* 0x000000ffff0c7224 */ /* 0x000fc600078e000b */
[----:B------:R-:W-:Y:S01]  /*0490*/  ISETP.LT.U32.AND.EX P2, PT, R18, R13, PT, P2 ;  /* 0x0000000d1200720c */ /* 0x000fe20003f41120 */
[----:B------:R-:W-:-:S03]  /*04a0*/  IMAD.X R13, RZ, RZ, RZ, P3 ;  /* 0x000000ffff0d7224 */ /* 0x000fc600018e06ff */
[----:B------:R-:W-:Y:S01]  /*04b0*/  SEL R14, RZ, 0x1, !P2 ;  /* 0x00000001ff0e7807 */ /* 0x000fe20005000000 */
[----:B------:R-:W-:-:S03]  /*04c0*/  IMAD.WIDE.U32.X R10, R8, R15, R12, P4 ;  /* 0x0000000f080a7225 */ /* 0x000fc600020e040c */
[----:B------:R-:W-:-:S04]  /*04d0*/  IADD3 R15, P2, P3, -R14, R17, -R18 ;  /* 0x000000110e0f7210 */ /* 0x000fc80007b5e912 */
[----:B------:R-:W-:Y:S02]  /*04e0*/  IADD3.X R17, R23, -0x1, R18, P2, P3 ;  /* 0xffffffff17117810 */ /* 0x000fe400017e6412 */
[----:B------:R-:W-:-:S04]  /*04f0*/  ISETP.LT.U32.AND P2, PT, R10, R15, PT ;  /* 0x0000000f0a00720c */ /* 0x000fc80003f41070 */
[----:B------:R-:W-:-:S04]  /*0500*/  ISETP.LT.U32.AND.EX P2, PT, R11, R17, PT, P2 ;  /* 0x000000110b00720c */ /* 0x000fc80003f41120 */
[----:B------:R-:W-:-:S04]  /*0510*/  SEL R13, RZ, 0x1, !P2 ;  /* 0x00000001ff0d7807 */ /* 0x000fc80005000000 */
[----:B------:R-:W-:Y:S02]  /*0520*/  IADD3 R14, P3, P4, R13, R10, -R15 ;  /* 0x0000000a0d0e7210 */ /* 0x000fe40007c7e80f */
[----:B------:R-:W-:-:S04]  /*0530*/  SEL R15, RZ, 0xffffffff, !P2 ;  /* 0xffffffffff0f7807 */ /* 0x000fc80005000000 */
[----:B------:R-:W-:-:S07]  /*0540*/  IADD3.X R15, R15, R11, ~R17, P3, P4 ;  /* 0x0000000b0f0f7210 */ /* 0x000fce0001fe8c11 */
.L_x_5:
[----:B------:R-:W-:Y:S05]  /*0550*/  BSYNC B2 ;  /* 0x0000000000027941 */ /* 0x000fea0003800000 */
.L_x_4:
[----:B------:R-:W-:Y:S02]  /*0560*/  IADD3 R17, P2, P3, R16, R6, -R19 ;  /* 0x0000000610117210 */ /* 0x000fe40007b5e813 */
[----:B------:R-:W-:-:S04]  /*0570*/  SEL R6, RZ, 0xffffffff, !P1 ;  /* 0xffffffffff067807 */ /* 0x000fc80004800000 */
[----:B------:R-:W-:Y:S01]  /*0580*/  IADD3.X R8, R6, R7, ~R21, P2, P3 ;  /* 0x0000000706087210 */ /* 0x000fe200017e6c15 */
[----:B------:R-:W-:Y:S06]  /*0590*/  @P0 BRA `(.L_x_6) ;  /* 0xfffffffc002c0947 */ /* 0x000fec000383ffff */
.L_x_3:
[----:B------:R-:W-:Y:S05]  /*05a0*/  BSYNC B1 ;  /* 0x0000000000017941 */ /* 0x000fea0003800000 */
.L_x_2:
[----:B------:R0:W-:Y:S02]  /*05b0*/  STS.64 [R4], R14 ;  /* 0x0000000e04007388 */ /* 0x0001e40000000a00 */
.L_x_1:
[----:B------:R-:W-:Y:S05]  /*05c0*/  BSYNC B0 ;  /* 0x0000000000007941 */ /* 0x000fea0003800000 */
.L_x_0:
[----:B------:R-:W-:Y:S01]  /*05d0*/  IMAD.MOV.U32 R0, RZ, RZ, 0x1 ;  /* 0x00000001ff007424 */ /* 0x000fe200078e00ff */
[----:B------:R-:W-:Y:S04]  /*05e0*/  BAR.SYNC.DEFER_BLOCKING 0x0 ;  /* 0x0000000000007b1d */ /* 0x000fe80000010000 */
[----:B------:R-:W-:Y:S01]  /*05f0*/  IADD3 R7, P1, R0, 0x1, RZ ;  /* 0x0000000100077810 */ /* 0x000fe20007f3e0ff */
[----:B------:R-:W-:-:S03]  /*0600*/  IMAD.MOV.U32 R0, RZ, RZ, -0x1 ;  /* 0xffffffffff007424 */ /* 0x000fc600078e00ff */
[----:B------:R-:W-:Y:S02]  /*0610*/  ISETP.GT.U32.AND P0, PT, R7, RZ, PT ;  /* 0x000000ff0700720c */ /* 0x000fe40003f04070 */
[----:B------:R-:W-:Y:S02]  /*0620*/  IADD3.X R6, R0, -0x1, RZ, P1, !PT ;  /* 0xffffffff00067810 */ /* 0x000fe40000ffe4ff */
[----:B------:R-:W-:Y:S02]  /*0630*/  ISETP.NE.AND P1, PT, RZ, UR9, PT ;  /* 0x00000009ff007c0c */ /* 0x000fe4000bf25270 */
[----:B------:R-:W-:-:S04]  /*0640*/  ISETP.GT.U32.AND.EX P0, PT, R6, RZ, PT, P0 ;  /* 0x000000ff0600720c */ /* 0x000fc80003f04100 */
[----:B------:R-:W-:Y:S02]  /*0650*/  SEL R8, RZ, 0x1, !P0 ;  /* 0x00000001ff087807 */ /* 0x000fe40004000000 */
[----:B------:R-:W-:Y:S02]  /*0660*/  SEL R5, RZ, 0xffffffff, !P0 ;  /* 0xffffffffff057807 */ /* 0x000fe40004000000 */
[----:B------:R-:W-:-:S05]  /*0670*/  IADD3 R7, P2, R8, -R7, RZ ;  /* 0x8000000708077210 */ /* 0x000fca0007f5e0ff */
[----:B------:R-:W-:Y:S01]  /*0680*/  IMAD.X R6, R5, 0x1, ~R6, P2 ;  /* 0x0000000105067824 */ /* 0x000fe200010e0e06 */
[----:B------:R-:W-:Y:S07]  /*0690*/  @!P1 BRA `(.L_x_7) ;  /* 0x0000000000d09947 */ /* 0x000fee0003800000 */
[----:B------:R-:W-:Y:S02]  /*06a0*/  IMAD.U32 R5, RZ, RZ, UR9 ;  /* 0x00000009ff057e24 */ /* 0x000fe4000f8e00ff */
[----:B------:R-:W-:-:S07]  /*06b0*/  IMAD.MOV.U32 R8, RZ, RZ, RZ ;  /* 0x000000ffff087224 */ /* 0x000fce00078e00ff */
.L_x_9:
[-C--:B--2---:R-:W-:Y:S01]  /*06c0*/  IMAD.WIDE.U32 R10, R2, R3.reuse, RZ ;  /* 0x00000003020a7225 */ /* 0x084fe200078e00ff */
[C---:B0-----:R-:W-:Y:S02]  /*06d0*/  LOP3.LUT R15, R5.reuse, 0x1, RZ, 0xc0, !PT ;  /* 0x00000001050f7812 */ /* 0x041fe400078ec0ff */
[--C-:B------:R-:W-:Y:S01]  /*06e0*/  SHF.R.U64 R5, R5, 0x1, R8.reuse ;  /* 0x0000000105057819 */ /* 0x100fe20000001208 */
[----:B------:R-:W-:Y:S01]  /*06f0*/  IMAD.WIDE.U32 R12, R3, R3, RZ ;  /* 0x00000003030c7225 */ /* 0x000fe200078e00ff */
[----:B------:R-:W-:-:S03]  /*0700*/  SHF.R.U32.HI R8, RZ, 0x1, R8 ;  /* 0x00000001ff087819 */ /* 0x000fc60000011608 */
[----:B------:R-:W-:Y:S01]  /*0710*/  IMAD.WIDE.U32 R10, P1, R3, R2, R10 ;  /* 0x00000002030a7225 */ /* 0x000fe2000782000a */
[----:B------:R-:W-:Y:S02]  /*0720*/  IADD3 R14, P3, RZ, R12, RZ ;  /* 0x0000000cff0e7210 */ /* 0x000fe40007f7e0ff */
[----:B------:R-:W-:Y:S01]  /*0730*/  IADD3 R10, P2, R13, R10, RZ ;  /* 0x0000000a0d0a7210 */ /* 0x000fe20007f5e0ff */
[----:B------:R-:W-:Y:S01]  /*0740*/  IMAD.X R13, RZ, RZ, RZ, P1 ;  /* 0x000000ffff0d7224 */ /* 0x000fe200008e06ff */
[----:B------:R-:W-:-:S03]  /*0750*/  ISETP.LT.U32.AND P0, PT, R14, R12, PT ;  /* 0x0000000c0e00720c */ /* 0x000fc60003f01070 */
[----:B------:R-:W-:Y:S02]  /*0760*/  IMAD.X R19, R12, 0x1, R10, P3 ;  /* 0x000000010c137824 */ /* 0x000fe400018e060a */
[----:B------:R-:W-:-:S03]  /*0770*/  IMAD.MOV.U32 R12, RZ, RZ, R11 ;  /* 0x000000ffff0c7224 */ /* 0x000fc600078e000b */
[----:B------:R-:W-:Y:S01]  /*0780*/  ISETP.LT.U32.AND.EX P0, PT, R19, R10, PT, P0 ;  /* 0x0000000a1300720c */ /* 0x000fe20003f01100 */
[----:B------:R-:W-:Y:S01]  /*0790*/  IMAD.WIDE.U32.X R10, R2, R2, R12, P2 ;  /* 0x00000002020a7225 */ /* 0x000fe200010e040c */
[----:B------:R-:W-:Y:S02]  /*07a0*/  ISETP.NE.U32.AND P2, PT, R15, 0x1, PT ;  /* 0x000000010f00780c */ /* 0x000fe40003f45070 */
[----:B------:R-:W-:Y:S02]  /*07b0*/  SEL R17, RZ, 0x1, !P0 ;  /* 0x00000001ff117807 */ /* 0x000fe40004000000 */
[----:B------:R-:W-:Y:S02]  /*07c0*/  ISETP.NE.U32.AND.EX P2, PT, RZ, RZ, PT, P2 ;  /* 0x000000ffff00720c */ /* 0x000fe40003f45120 */
[----:B------:R-:W-:Y:S02]  /*07d0*/  IADD3 R17, P1, P3, -R17, R14, -R19 ;  /* 0x0000000e11117210 */ /* 0x000fe40007b3e913 */
[----:B------:R-:W-:-:S02]  /*07e0*/  ISETP.NE.U32.AND P0, PT, R5, RZ, PT ;  /* 0x000000ff0500720c */ /* 0x000fc40003f05070 */
[----:B------:R-:W-:Y:S02]  /*07f0*/  IADD3.X R19, R0, -0x1, R19, P1, P3 ;  /* 0xffffffff00137810 */ /* 0x000fe40000fe6413 */
[----:B------:R-:W-:Y:S02]  /*0800*/  ISETP.LT.U32.AND P1, PT, R10, R17, PT ;  /* 0x000000110a00720c */ /* 0x000fe40003f21070 */
[----:B------:R-:W-:Y:S02]  /*0810*/  ISETP.NE.AND.EX P0, PT, R8, RZ, PT, P0 ;  /* 0x000000ff0800720c */ /* 0x000fe40003f05300 */
        /* <DEDUP_REMOVED lines=8> */
[----:B------:R-:W-:Y:S01]  /*08a0*/  IADD3 R3, P4, R15, R12, RZ ;  /* 0x0000000c0f037210 */ /* 0x000fe20007f9e0ff */
[----:B------:R-:W-:Y:S01]  /*08b0*/  IMAD.X R15, RZ, RZ, RZ, P3 ;  /* 0x000000ffff0f7224 */ /* 0x000fe200018e06ff */
[----:B------:R-:W-:-:S03]  /*08c0*/  ISETP.LT.U32.AND P2, PT, R18, R14, PT ;  /* 0x0000000e1200720c */ /* 0x000fc60003f41070 */
[----:B------:R-:W-:Y:S02]  /*08d0*/  IMAD.X R12, R3, 0x1, R14, P5 ;  /* 0x00000001030c7824 */ /* 0x000fe400028e060e */
[----:B------:R-:W-:-:S03]  /*08e0*/  IMAD.MOV.U32 R14, RZ, RZ, R13 ;  /* 0x000000ffff0e7224 */ /* 0x000fc600078e000d */
[----:B------:R-:W-:Y:S01]  /*08f0*/  ISETP.LT.U32.AND.EX P2, PT, R12, R3, PT, P2 ;  /* 0x000000030c00720c */ /* 0x000fe20003f41120 */
[----:B------:R-:W-:-:S03]  /*0900*/  IMAD.WIDE.U32.X R2, R2, R6, R14, P4 ;  /* 0x0000000602027225 */ /* 0x000fc600020e040e */
[----:B------:R-:W-:-:S04]  /*0910*/  SEL R7, RZ, 0x1, !P2 ;  /* 0x00000001ff077807 */ /* 0x000fc80005000000 */
        /* <DEDUP_REMOVED lines=8> */
.L_x_8:
[----:B------:R-:W-:Y:S02]  /*09a0*/  IADD3 R3, P2, P3, R16, R10, -R17 ;  /* 0x0000000a10037210 */ /* 0x000fe40007b5e811 */
[----:B------:R-:W-:-:S04]  /*09b0*/  SEL R10, RZ, 0xffffffff, !P1 ;  /* 0xffffffffff0a7807 */ /* 0x000fc80004800000 */
[----:B------:R-:W-:Y:S01]  /*09c0*/  IADD3.X R2, R10, R11, ~R19, P2, P3 ;  /* 0x0000000b0a027210 */ /* 0x000fe200017e6c13 */
[----:B------:R-:W-:Y:S06]  /*09d0*/  @P0 BRA `(.L_x_9) ;  /* 0xfffffffc00380947 */ /* 0x000fec000383ffff */
.L_x_7:
[----:B--2---:R-:W1:Y:S02]  /*09e0*/  LDC.64 R2, c[0x0][0x220] ;  /* 0x00008800ff027b82 */ /* 0x004e640000000a00 */
[----:B-1----:R-:W-:-:S04]  /*09f0*/  ISETP.GE.U32.AND P0, PT, R9, R2, PT ;  /* 0x000000020900720c */ /* 0x002fc80003f06070 */
[----:B------:R-:W-:-:S13]  /*0a00*/  ISETP.GE.U32.AND.EX P0, PT, RZ, R3, PT, P0 ;  /* 0x00000003ff00720c */ /* 0x000fda0003f06100 */
[----:B------:R-:W-:Y:S05]  /*0a10*/  @P0 EXIT ;  /* 0x000000000000094d */ /* 0x000fea0003800000 */
[----:B0-----:R-:W0:Y:S01]  /*0a20*/  LDS.64 R4, [R4] ;  /* 0x0000000004047984 */ /* 0x001e220000000a00 */
[----:B------:R-:W-:Y:S01]  /*0a30*/  IMAD.MOV.U32 R15, RZ, RZ, R9 ;  /* 0x000000ffff0f7224 */ /* 0x000fe200078e0009 */
[----:B------:R-:W-:Y:S01]  /*0a40*/  ULDC.64 UR4, c[0x0][0x208] ;  /* 0x0000820000047ab9 */ /* 0x000fe20000000a00 */
[----:B------:R-:W-:Y:S01]  /*0a50*/  IMAD.MOV.U32 R14, RZ, RZ, RZ ;  /* 0x000000ffff0e7224 */ /* 0x000fe200078e00ff */
[----:B------:R-:W-:-:S06]  /*0a60*/  ULDC.64 UR6, c[0x0][0x210] ;  /* 0x0000840000067ab9 */ /* 0x000fcc0000000a00 */
.L_x_10:
[----:B------:R-:W-:Y:S02]  /*0a70*/  IMAD.MOV.U32 R8, RZ, RZ, R15 ;  /* 0x000000ffff087224 */ /* 0x000fe400078e000f */
[----:B------:R-:W-:Y:S02]  /*0a80*/  IMAD.MOV.U32 R9, RZ, RZ, R14 ;  /* 0x000000ffff097224 */ /* 0x000fe400078e000e */
[----:B------:R-:W-:-:S04]  /*0a90*/  IMAD.WIDE.U32 R10, R2, UR8, R8 ;  /* 0x00000008020a7c25 */ /* 0x000fc8000f8e0008 */
[----:B------:R-:W-:Y:S01]  /*0aa0*/  IMAD R9, R3, UR8, R11 ;  /* 0x0000000803097c24 */ /* 0x000fe2000f8e020b */
[----:B------:R-:W-:-:S04]  /*0ab0*/  LEA R8, P0, R10, UR6, 0x3 ;  /* 0x000000060a087c11 */ /* 0x000fc8000f8018ff */
[----:B------:R-:W-:-:S05]  /*0ac0*/  LEA.HI.X R9, R10, UR7, R9, 0x3, P0 ;  /* 0x000000070a097c11 */ /* 0x000fca00080f1c09 */
[----:B------:R-:W0:Y:S02]  /*0ad0*/  LDG.E.64 R18, desc[UR4][R8.64] ;  /* 0x0000000408127981 */ /* 0x000e24000c1e1b00 */
[----:B0-----:R-:W-:-:S04]  /*0ae0*/  IMAD.WIDE.U32 R16, R19, R4, RZ ;  /* 0x0000000413107225 */ /* 0x001fc800078e00ff */
[----:B------:R-:W-:-:S04]  /*0af0*/  IMAD.WIDE.U32 R10, R18, R4, RZ ;  /* 0x00000004120a7225 */ /* 0x000fc800078e00ff */
[----:B------:R-:W-:Y:S01]  /*0b00*/  IMAD.WIDE.U32 R16, P2, R18, R5, R16 ;  /* 0x0000000512107225 */ /* 0x000fe20007840010 */
[----:B------:R-:W-:-:S03]  /*0b10*/  IADD3 R18, P1, RZ, R10, RZ ;  /* 0x0000000aff127210 */ /* 0x000fc60007f3e0ff */
[----:B------:R-:W-:Y:S01]  /*0b20*/  IMAD.X R21, RZ, RZ, RZ, P2 ;  /* 0x000000ffff157224 */ /* 0x000fe200010e06ff */
[----:B------:R-:W-:Y:S01]  /*0b30*/  IADD3 R12, P3, R11, R16, RZ ;  /* 0x000000100b0c7210 */ /* 0x000fe20007f7e0ff */
[----:B------:R-:W-:Y:S01]  /*0b40*/  IMAD.MOV.U32 R20, RZ, RZ, R17 ;  /* 0x000000ffff147224 */ /* 0x000fe200078e0011 */
[----:B------:R-:W-:-:S03]  /*0b50*/  ISETP.LT.U32.AND P0, PT, R18, R10, PT ;  /* 0x0000000a1200720c */ /* 0x000fc60003f01070 */
[----:B------:R-:W-:Y:S02]  /*0b60*/  IMAD.X R23, R12, 0x1, R10, P1 ;  /* 0x000000010c177824 */ /* 0x000fe400008e060a */
[----:B------:R-:W-:-:S03]  /*0b70*/  IMAD.WIDE.U32 R10, R5, R7, RZ ;  /* 0x00000007050a7225 */ /* 0x000fc600078e00ff */
[----:B------:R-:W-:Y:S01]  /*0b80*/  ISETP.LT.U32.AND.EX P0, PT, R23, R12, PT, P0 ;  /* 0x0000000c1700720c */ /* 0x000fe20003f01100 */
[----:B------:R-:W-:-:S03]  /*0b90*/  IMAD.WIDE.U32 R12, R4, R7, RZ ;  /* 0x00000007040c7225 */ /* 0x000fc600078e00ff */
[----:B------:R-:W-:Y:S01]  /*0ba0*/  SEL R27, RZ, 0x1, !P0 ;  /* 0x00000001ff1b7807 */ /* 0x000fe20004000000 */
[----:B------:R-:W-:-:S03]  /*0bb0*/  IMAD.WIDE.U32 R10, P2, R6, R4, R10 ;  /* 0x00000004060a7225 */ /* 0x000fc6000784000a */
[----:B------:R-:W-:Y:S01]  /*0bc0*/  IADD3 R27, P0, P1, -R27, R18, -R23 ;  /* 0x000000121b1b7210 */ /* 0x000fe2000791e917 */
[----:B------:R-:W-:Y:S01]  /*0bd0*/  IMAD.WIDE.U32.X R16, R19, R5, R20, P3 ;  /* 0x0000000513107225 */ /* 0x000fe200018e0414 */
[----:B------:R-:W-:Y:S02]  /*0be0*/  IADD3 R19, P4, RZ, R12, RZ ;  /* 0x0000000cff137210 */ /* 0x000fe40007f9e0ff */
[----:B------:R-:W-:Y:S01]  /*0bf0*/  IADD3 R4, P3, R13, R10, RZ ;  /* 0x0000000a0d047210 */ /* 0x000fe20007f7e0ff */
[----:B------:R-:W-:Y:S01]  /*0c00*/  IMAD.X R13, RZ, RZ, RZ, P2 ;  /* 0x000000ffff0d7224 */ /* 0x000fe200010e06ff */
[----:B------:R-:W-:Y:S02]  /*0c10*/  IADD3.X R21, R0, -0x1, R23, P0, P1 ;  /* 0xffffffff00157810 */ /* 0x000fe400007e2417 */
[----:B------:R-:W-:Y:S01]  /*0c20*/  ISETP.LT.U32.AND P0, PT, R16, R27, PT ;  /* 0x0000001b1000720c */ /* 0x000fe20003f01070 */
[----:B------:R-:W-:Y:S01]  /*0c30*/  IMAD.X R23, R4, 0x1, R12, P4 ;  /* 0x0000000104177824 */ /* 0x000fe200020e060c */
[----:B------:R-:W-:Y:S01]  /*0c40*/  ISETP.LT.U32.AND P1, PT, R19, R12, PT ;  /* 0x0000000c1300720c */ /* 0x000fe20003f21070 */
[----:B------:R-:W-:Y:S01]  /*0c50*/  IMAD.MOV.U32 R12, RZ, RZ, R11 ;  /* 0x000000ffff0c7224 */ /* 0x000fe200078e000b */
[----:B------:R-:W-:-:S02]  /*0c60*/  ISETP.LT.U32.AND.EX P0, PT, R17, R21, PT, P0 ;  /* 0x000000151100720c */ /* 0x000fc40003f01100 */
[----:B------:R-:W-:Y:S01]  /*0c70*/  ISETP.LT.U32.AND.EX P1, PT, R23, R4, PT, P1 ;  /* 0x000000041700720c */ /* 0x000fe20003f21110 */
[----:B------:R-:W-:Y:S01]  /*0c80*/  IMAD.WIDE.U32.X R4, R6, R5, R12, P3 ;  /* 0x0000000506047225 */ /* 0x000fe200018e040c */
[----:B------:R-:W-:Y:S02]  /*0c90*/  SEL R25, RZ, 0x1, !P0 ;  /* 0x00000001ff197807 */ /* 0x000fe40004000000 */
[----:B------:R-:W-:Y:S02]  /*0ca0*/  SEL R18, RZ, 0x1, !P1 ;  /* 0x00000001ff127807 */ /* 0x000fe40004800000 */
[----:B------:R-:W-:Y:S02]  /*0cb0*/  IADD3 R10, P1, P2, R25, R16, -R27 ;  /* 0x00000010190a7210 */ /* 0x000fe40007a3e81b */
[----:B------:R-:W-:Y:S02]  /*0cc0*/  SEL R16, RZ, 0xffffffff, !P0 ;  /* 0xffffffffff107807 */ /* 0x000fe40004000000 */
[----:B------:R-:W-:-:S02]  /*0cd0*/  IADD3 R19, P0, P3, -R18, R19, -R23 ;  /* 0x0000001312137210 */ /* 0x000fc40007b1e917 */
[----:B------:R-:W-:Y:S02]  /*0ce0*/  IADD3.X R11, R16, R17, ~R21, P1, P2 ;  /* 0x00000011100b7210 */ /* 0x000fe40000fe4c15 */
[----:B------:R-:W-:Y:S02]  /*0cf0*/  IADD3 R15, P1, R15, UR9, RZ ;  /* 0x000000090f0f7c10 */ /* 0x000fe4000ff3e0ff */
[----:B------:R-:W-:Y:S01]  /*0d00*/  IADD3.X R17, R0, -0x1, R23, P0, P3 ;  /* 0xffffffff00117810 */ /* 0x000fe200007e6417 */
[----:B------:R1:W-:Y:S01]  /*0d10*/  STG.E.64 desc[UR4][R8.64], R10 ;  /* 0x0000000a08007986 */ /* 0x0003e2000c101b04 */
[----:B------:R-:W-:Y:S01]  /*0d20*/  ISETP.LT.U32.AND P0, PT, R4, R19, PT ;  /* 0x000000130400720c */ /* 0x000fe20003f01070 */
[----:B------:R-:W-:Y:S01]  /*0d30*/  IMAD.X R14, RZ, RZ, R14, P1 ;  /* 0x000000ffff0e7224 */ /* 0x000fe200008e060e */
[----:B------:R-:W-:Y:S02]  /*0d40*/  ISETP.GE.U32.AND P1, PT, R15, R2, PT ;  /* 0x000000020f00720c */ /* 0x000fe40003f26070 */
[----:B------:R-:W-:-:S02]  /*0d50*/  ISETP.LT.U32.AND.EX P0, PT, R5, R17, PT, P0 ;  /* 0x000000110500720c */ /* 0x000fc40003f01100 */
[----:B------:R-:W-:Y:S02]  /*0d60*/  ISETP.GE.U32.AND.EX P1, PT, R14, R3, PT, P1 ;  /* 0x000000030e00720c */ /* 0x000fe40003f26110 */
[----:B------:R-:W-:-:S04]  /*0d70*/  SEL R13, RZ, 0x1, !P0 ;  /* 0x00000001ff0d7807 */ /* 0x000fc80004000000 */
[----:B------:R-:W-:Y:S02]  /*0d80*/  IADD3 R4, P2, P3, R13, R4, -R19 ;  /* 0x000000040d047210 */ /* 0x000fe40007b5e813 */
[----:B------:R-:W-:-:S04]  /*0d90*/  SEL R13, RZ, 0xffffffff, !P0 ;  /* 0xffffffffff0d7807 */ /* 0x000fc80004000000 */
[----:B------:R-:W-:Y:S01]  /*0da0*/  IADD3.X R5, R13, R5, ~R17, P2, P3 ;  /* 0x000000050d057210 */ /* 0x000fe200017e6c11 */
[----:B-1----:R-:W-:Y:S06]  /*0db0*/  @!P1 BRA `(.L_x_10) ;  /* 0xfffffffc002c9947 */ /* 0x002fec000383ffff */
[----:B------:R-:W-:Y:S05]  /*0dc0*/  EXIT ;  /* 0x000000000000794d */ /* 0x000fea0003800000 */
.L_x_11:
[----:B------:R-:W-:-:S00]  /*0dd0*/  BRA `(.L_x_11) ;  /* 0xfffffffc00fc7947 */ /* 0x000fc0000383ffff */
[----:B------:R-:W-:-:S00]  /*0de0*/  NOP ;  /* 0x0000000000007918 */ /* 0x000fc00000000000 */
        /* <DEDUP_REMOVED lines=9> */
.L_x_35:


//--------------------- .text.coset_scale_bfield_shared --------------------------
	.section	.text.coset_scale_bfield_shared,"ax",@progbits
	.align	128
        .global         coset_scale_bfield_shared
        .type           coset_scale_bfield_shared,@function
        .size           coset_scale_bfield_shared,(.L_x_36 - coset_scale_bfield_shared)
        .other          coset_scale_bfield_shared,@"STO_CUDA_ENTRY STV_DEFAULT"
coset_scale_bfield_shared:
.text.coset_scale_bfield_shared:
[----:B------:R-:W-:Y:S08]  /*0000*/  LDC R1, c[0x0][0x28] ;  /* 0x00000a00ff017b82 */ /* 0x000ff00000000800 */
[----:B------:R-:W0:Y:S08]  /*0010*/  S2UR UR6, SR_CTAID.X ;  /* 0x00000000000679c3 */ /* 0x000e300000002500 */
[----:B------:R-:W0:Y:S02]  /*0020*/  LDC.64 R2, c[0x0][0x228] ;  /* 0x00008a00ff027b82 */ /* 0x000e240000000a00 */
[----:B0-----:R-:W-:-:S04]  /*0030*/  ISETP.LE.U32.AND P0, PT, R2, UR6, PT ;  /* 0x0000000602007c0c */ /* 0x001fc8000bf03070 */
[----:B------:R-:W-:-:S13]  /*0040*/  ISETP.GE.U32.AND.EX P0, PT, RZ, R3, PT, P0 ;  /* 0x00000003ff00720c */ /* 0x000fda0003f06100 */
[----:B------:R-:W-:Y:S05]  /*0050*/  @P0 EXIT ;  /* 0x000000000000094d */ /* 0x000fea0003800000 */
[----:B------:R-:W0:Y:S01]  /*0060*/  LDC.64 R2, c[0x0][0x220] ;  /* 0x00008800ff027b82 */ /* 0x000e220000000a00 */
[----:B------:R-:W1:Y:S01]  /*0070*/  S2R R0, SR_TID.X ;  /* 0x0000000000007919 */ /* 0x000e620000002100 */
[----:B------:R-:W-:Y:S01]  /*0080*/  ULDC UR7, c[0x0][0x0] ;  /* 0x0000000000077ab9 */ /* 0x000fe20000000800 */
[----:B------:R-:W-:Y:S01]  /*0090*/  ULDC.64 UR8, c[0x0][0x218] ;  /* 0x0000860000087ab9 */ /* 0x000fe20000000a00 */
[----:B------:R-:W-:Y:S01]  /*00a0*/  IMAD.MOV.U32 R13, RZ, RZ, RZ ;  /* 0x000000ffff0d7224 */ /* 0x000fe200078e00ff */
[----:B0-----:R-:W-:-:S04]  /*00b0*/  ISETP.LT.U32.AND P0, PT, R2, 0x2000, PT ;  /* 0x000020000200780c */ /* 0x001fc80003f01070 */
[----:B------:R-:W-:-:S04]  /*00c0*/  ISETP.LT.U32.AND.EX P0, PT, R3, RZ, PT, P0 ;  /* 0x000000ff0300720c */ /* 0x000fc80003f01100 */
[----:B------:R-:W-:Y:S02]  /*00d0*/  SEL R11, R2, 0x2000, P0 ;  /* 0x00002000020b7807 */ /* 0x000fe40000000000 */
[----:B------:R-:W-:Y:S02]  /*00e0*/  SEL R10, R3, RZ, P0 ;  /* 0x000000ff030a7207 */ /* 0x000fe40000000000 */
[----:B-1----:R-:W-:-:S04]  /*00f0*/  ISETP.GT.U32.AND P0, PT, R11, R0, PT ;  /* 0x000000000b00720c */ /* 0x002fc80003f04070 */
[----:B------:R-:W-:-:S13]  /*0100*/  ISETP.GT.U32.AND.EX P0, PT, R10, RZ, PT, P0 ;  /* 0x000000ff0a00720c */ /* 0x000fda0003f04100 */
[----:B------:R-:W-:Y:S05]  /*0110*/  @!P0 BRA `(.L_x_12) ;  /* 0x0000000000c08947 */ /* 0x000fea0003800000 */
[----:B------:R-:W0:Y:S01]  /*0120*/  S2UR UR5, SR_CgaCtaId ;  /* 0x00000000000579c3 */ /* 0x000e220000008800 */
[----:B------:R-:W-:Y:S01]  /*0130*/  UMOV UR4, 0x400 ;  /* 0x0000040000047882 */ /* 0x000fe20000000000 */
[----:B------:R-:W-:Y:S02]  /*0140*/  IMAD.MOV.U32 R2, RZ, RZ, R0 ;  /* 0x000000ffff027224 */ /* 0x000fe400078e0000 */
[----:B------:R-:W-:Y:S01]  /*0150*/  IMAD.MOV.U32 R3, RZ, RZ, R13 ;  /* 0x000000ffff037224 */ /* 0x000fe200078e000d */
[----:B0-----:R-:W-:-:S06]  /*0160*/  ULEA UR4, UR5, UR4, 0x18 ;  /* 0x0000000405047291 */ /* 0x001fcc000f8ec03f */
[----:B------:R-:W-:-:S07]  /*0170*/  IMAD.U32 R5, RZ, RZ, UR4 ;  /* 0x00000004ff057e24 */ /* 0x000fce000f8e00ff */
.L_x_15:
[----:B------:R-:W-:-:S04]  /*0180*/  ISETP.NE.U32.AND P0, PT, R2, RZ, PT ;  /* 0x000000ff0200720c */ /* 0x000fc80003f05070 */
[----:B------:R-:W-:-:S13]  /*0190*/  ISETP.NE.AND.EX P0, PT, R3, RZ, PT, P0 ;  /* 0x000000ff0300720c */ /* 0x000fda0003f05300 */
[----:B01----:R-:W-:Y:S05]  /*01a0*/  @!P0 BRA `(.L_x_13) ;  /* 0x00000000006c8947 */ /* 0x003fea0003800000 */
[----:B------:R-:W-:Y:S05]  /*01b0*/  WARPSYNC.ALL ;  /* 0x0000000000007948 */ /* 0x000fea0003800000 */
[----:B------:R-:W-:Y:S01]  /*01c0*/  BAR.SYNC.DEFER_BLOCKING 0x0 ;  /* 0x0000000000007b1d */ /* 0x000fe20000010000 */
[----:B------:R-:W-:-:S05]  /*01d0*/  IMAD R4, R2, 0x8, R5 ;  /* 0x0000000802047824 */ /* 0x000fca00078e0205 */
[----:B------:R-:W0:Y:S02]  /*01e0*/  LDS.64 R6, [R4+-0x8] ;  /* 0xfffff80004067984 */ /* 0x000e240000000a00 */
[----:B0-----:R-:W-:-:S04]  /*01f0*/  IMAD.WIDE.U32 R8, R7, UR8, RZ ;  /* 0x0000000807087c25 */ /* 0x001fc8000f8e00ff */
[----:B------:R-:W-:-:S04]  /*0200*/  IMAD.WIDE.U32 R14, R6, UR8, RZ ;  /* 0x00000008060e7c25 */ /* 0x000fc8000f8e00ff */
[----:B------:R-:W-:Y:S01]  /*0210*/  IMAD.WIDE.U32 R8, P2, R6, UR9, R8 ;  /* 0x0000000906087c25 */ /* 0x000fe2000f840008 */
[----:B------:R-:W-:Y:S02]  /*0220*/  IADD3 R12, P1, RZ, R14, RZ ;  /* 0x0000000eff0c7210 */ /* 0x000fe40007f3e0ff */
[----:B------:R-:W-:Y:S01]  /*0230*/  IADD3 R6, P3, R15, R8, RZ ;  /* 0x000000080f067210 */ /* 0x000fe20007f7e0ff */
[----:B------:R-:W-:Y:S01]  /*0240*/  IMAD.X R15, RZ, RZ, RZ, P2 ;  /* 0x000000ffff0f7224 */ /* 0x000fe200010e06ff */
[----:B------:R-:W-:Y:S01]  /*0250*/  ISETP.LT.U32.AND P0, PT, R12, R14, PT ;  /* 0x0000000e0c00720c */ /* 0x000fe20003f01070 */
[----:B------:R-:W-:Y:S02]  /*0260*/  IMAD.MOV.U32 R8, RZ, RZ, -0x1 ;  /* 0xffffffffff087424 */ /* 0x000fe400078e00ff */
[----:B------:R-:W-:Y:S02]  /*0270*/  IMAD.X R19, R6, 0x1, R14, P1 ;  /* 0x0000000106137824 */ /* 0x000fe400008e060e */
[----:B------:R-:W-:-:S03]  /*0280*/  IMAD.MOV.U32 R14, RZ, RZ, R9 ;  /* 0x000000ffff0e7224 */ /* 0x000fc600078e0009 */
[----:B------:R-:W-:Y:S01]  /*0290*/  ISETP.LT.U32.AND.EX P0, PT, R19, R6, PT, P0 ;  /* 0x000000061300720c */ /* 0x000fe20003f01100 */
[----:B------:R-:W-:-:S03]  /*02a0*/  IMAD.WIDE.U32.X R6, R7, UR9, R14, P3 ;  /* 0x0000000907067c25 */ /* 0x000fc600098e040e */
[----:B------:R-:W-:-:S04]  /*02b0*/  SEL R17, RZ, 0x1, !P0 ;  /* 0x00000001ff117807 */ /* 0x000fc80004000000 */
[----:B------:R-:W-:-:S04]  /*02c0*/  IADD3 R17, P0, P1, -R17, R12, -R19 ;  /* 0x0000000c11117210 */ /* 0x000fc8000791e913 */
[----:B------:R-:W-:Y:S02]  /*02d0*/  IADD3.X R19, R8, -0x1, R19, P0, P1 ;  /* 0xffffffff08137810 */ /* 0x000fe400007e2413 */
[----:B------:R-:W-:-:S04]  /*02e0*/  ISETP.LT.U32.AND P0, PT, R6, R17, PT ;  /* 0x000000110600720c */ /* 0x000fc80003f01070 */
[----:B------:R-:W-:-:S04]  /*02f0*/  ISETP.LT.U32.AND.EX P0, PT, R7, R19, PT, P0 ;  /* 0x000000130700720c */ /* 0x000fc80003f01100 */
[----:B------:R-:W-:Y:S02]  /*0300*/  SEL R9, RZ, 0x1, !P0 ;  /* 0x00000001ff097807 */ /* 0x000fe40004000000 */
[----:B------:R-:W-:Y:S02]  /*0310*/  SEL R15, RZ, 0xffffffff, !P0 ;  /* 0xffffffffff0f7807 */ /* 0x000fe40004000000 */
[----:B------:R-:W-:-:S04]  /*0320*/  IADD3 R6, P0, P1, R9, R6, -R17 ;  /* 0x0000000609067210 */ /* 0x000fc8000791e811 */
[----:B------:R-:W-:-:S05]  /*0330*/  IADD3.X R7, R15, R7, ~R19, P0, P1 ;  /* 0x000000070f077210 */ /* 0x000fca00007e2c13 */
[----:B------:R0:W-:Y:S01]  /*0340*/  STS.64 [R4], R6 ;  /* 0x0000000604007388 */ /* 0x0001e20000000a00 */
[----:B------:R-:W-:Y:S05]  /*0350*/  BRA `(.L_x_14) ;  /* 0x00000000001c7947 */ /* 0x000fea0003800000 */
.L_x_13:
[----:B------:R-:W0:Y:S01]  /*0360*/  S2UR UR5, SR_CgaCtaId ;  /* 0x00000000000579c3 */ /* 0x000e220000008800 */
[----:B------:R-:W-:Y:S01]  /*0370*/  UMOV UR4, 0x400 ;  /* 0x0000040000047882 */ /* 0x000fe20000000000 */
[----:B------:R-:W-:Y:S02]  /*0380*/  IMAD.MOV.U32 R6, RZ, RZ, 0x1 ;  /* 0x00000001ff067424 */ /* 0x000fe400078e00ff */
[----:B------:R-:W-:Y:S01]  /*0390*/  IMAD.MOV.U32 R7, RZ, RZ, -0x2 ;  /* 0xfffffffeff077424 */ /* 0x000fe200078e00ff */
[----:B0-----:R-:W-:-:S06]  /*03a0*/  ULEA UR4, UR5, UR4, 0x18 ;  /* 0x0000000405047291 */ /* 0x001fcc000f8ec03f */
[----:B------:R-:W-:-:S05]  /*03b0*/  IMAD.U32 R5, RZ, RZ, UR4 ;  /* 0x00000004ff057e24 */ /* 0x000fca000f8e00ff */
[----:B------:R1:W-:Y:S02]  /*03c0*/  STS.64 [R5], R6 ;  /* 0x0000000605007388 */ /* 0x0003e40000000a00 */
.L_x_14:
[----:B------:R-:W-:-:S05]  /*03d0*/  IADD3 R2, P0, R2, UR7, RZ ;  /* 0x0000000702027c10 */ /* 0x000fca000ff1e0ff */
[----:B------:R-:W-:Y:S01]  /*03e0*/  IMAD.X R3, RZ, RZ, R3, P0 ;  /* 0x000000ffff037224 */ /* 0x000fe200000e0603 */
[----:B------:R-:W-:-:S04]  /*03f0*/  ISETP.GE.U32.AND P0, PT, R2, R11, PT ;  /* 0x0000000b0200720c */ /* 0x000fc80003f06070 */
[----:B------:R-:W-:-:S13]  /*0400*/  ISETP.GE.U32.AND.EX P0, PT, R3, R10, PT, P0 ;  /* 0x0000000a0300720c */ /* 0x000fda0003f06100 */
[----:B------:R-:W-:Y:S05]  /*0410*/  @!P0 BRA `(.L_x_15) ;  /* 0xfffffffc00588947 */ /* 0x000fea000383ffff */
.L_x_12:
[----:B------:R-:W-:Y:S05]  /*0420*/  WARPSYNC.ALL ;  /* 0x0000000000007948 */ /* 0x000fea0003800000 */
[----:B------:R-:W-:Y:S06]  /*0430*/  BAR.SYNC.DEFER_BLOCKING 0x0 ;  /* 0x0000000000007b1d */ /* 0x000fec0000010000 */
[----:B------:R-:W-:-:S02]  /*0440*/  ULDC.64 UR4, c[0x0][0x220] ;  /* 0x0000880000047ab9 */ /* 0x000fc40000000a00 */
[----:B------:R-:W-:-:S04]  /*0450*/  ISETP.GE.U32.AND P0, PT, R0, UR4, PT ;  /* 0x0000000400007c0c */ /* 0x000fc8000bf06070 */
[----:B------:R-:W-:-:S13]  /*0460*/  ISETP.GE.U32.AND.EX P0, PT, R13, UR5, PT, P0 ;  /* 0x000000050d007c0c */ /* 0x000fda000bf06100 */
[----:B------:R-:W-:Y:S05]  /*0470*/  @P0 EXIT ;  /* 0x000000000000094d */ /* 0x000fea0003800000 */
[----:B------:R-:W2:Y:S01]  /*0480*/  S2R R3, SR_CgaCtaId ;  /* 0x0000000000037919 */ /* 0x000ea20000008800 */
[----:B------:R-:W-:Y:S01]  /*0490*/  MOV R12, 0x400 ;  /* 0x00000400000c7802 */ /* 0x000fe20000000f00 */
[----:B------:R-:W-:-:S03]  /*04a0*/  ULDC.64 UR4, c[0x0][0x208] ;  /* 0x0000820000047ab9 */ /* 0x000fc60000000a00 */
[----:B--2---:R-:W-:-:S05]  /*04b0*/  LEA R12, R3, R12, 0x18 ;  /* 0x0000000c030c7211 */ /* 0x004fca00078ec0ff */
[----:B------:R-:W-:-:S07]  /*04c0*/  IMAD R14, R11, 0x8, R12 ;  /* 0x000000080b0e7824 */ /* 0x000fce00078e020c */
.L_x_26:
[----:B------:R-:W-:Y:S01]  /*04d0*/  ISETP.GE.U32.AND P0, PT, R0, R11, PT ;  /* 0x0000000b0000720c */ /* 0x000fe20003f06070 */
[----:B------:R-:W-:Y:S03]  /*04e0*/  BSSY B0, `(.L_x_16) ;  /* 0x00000eb000007945 */ /* 0x000fe60003800000 */
[----:B------:R-:W-:-:S13]  /*04f0*/  ISETP.GE.U32.AND.EX P0, PT, R13, R10, PT, P0 ;  /* 0x0000000a0d00720c */ /* 0x000fda0003f06100 */
[----:B------:R-:W-:Y:S05]  /*0500*/  @!P0 BRA `(.L_x_17) ;  /* 0x0000000c00988947 */ /* 0x000fea0003800000 */
[----:B------:R-:W2:Y:S01]  /*0510*/  LDS.64 R2, [R14+-0x8] ;  /* 0xfffff8000e027984 */ /* 0x000ea20000000a00 */
[----:B01----:R-:W2:Y:S01]  /*0520*/  LDC.64 R4, c[0x0][0x218] ;  /* 0x00008600ff047b82 */ /* 0x003ea20000000a00 */
[----:B------:R-:W-:Y:S02]  /*0530*/  IMAD.MOV.U32 R15, RZ, RZ, -0x1 ;  /* 0xffffffffff0f7424 */ /* 0x000fe400078e00ff */
[----:B--2---:R-:W-:-:S04]  /*0540*/  IMAD.WIDE.U32 R6, R3, R4, RZ ;  /* 0x0000000403067225 */ /* 0x004fc800078e00ff */
[----:B------:R-:W-:-:S04]  /*0550*/  IMAD.WIDE.U32 R8, R2, R4, RZ ;  /* 0x0000000402087225 */ /* 0x000fc800078e00ff */
[----:B------:R-:W-:Y:S01]  /*0560*/  IMAD.WIDE.U32 R6, P2, R2, R5, R6 ;  /* 0x0000000502067225 */ /* 0x000fe20007840006 */
[----:B------:R-:W-:Y:S02]  /*0570*/  IADD3 R17, P1, RZ, R8, RZ ;  /* 0x00000008ff117210 */ /* 0x000fe40007f3e0ff */
        /* <DEDUP_REMOVED lines=8> */
[--C-:B------:R-:W-:Y:S02]  /*0600*/  IADD3 R9, P0, P1, -R6, R17, -R16.reuse ;  /* 0x0000001106097210 */ /* 0x100fe4000791e910 */
[----:B------:R-:W-:Y:S02]  /*0610*/  IADD3 R17, P2, R11, 0x1, RZ ;  /* 0x000000010b117810 */ /* 0x000fe40007f5e0ff */
[----:B------:R-:W-:Y:S02]  /*0620*/  IADD3.X R19, R15, -0x1, R16, P0, P1 ;  /* 0xffffffff0f137810 */ /* 0x000fe400007e2410 */
[----:B------:R-:W-:Y:S01]  /*0630*/  ISETP.GT.U32.AND P1, PT, R17, R0, PT ;  /* 0x000000001100720c */ /* 0x000fe20003f24070 */
[----:B------:R-:W-:Y:S01]  /*0640*/  IMAD.X R18, RZ, RZ, R10, P2 ;  /* 0x000000ffff127224 */ /* 0x000fe200010e060a */
[----:B------:R-:W-:-:S04]  /*0650*/  ISETP.LT.U32.AND P0, PT, R2, R9, PT ;  /* 0x000000090200720c */ /* 0x000fc80003f01070 */
[----:B------:R-:W-:Y:S02]  /*0660*/  ISETP.GT.U32.AND.EX P1, PT, R18, R13, PT, P1 ;  /* 0x0000000d1200720c */ /* 0x000fe40003f24110 */
[----:B------:R-:W-:-:S04]  /*0670*/  ISETP.LT.U32.AND.EX P0, PT, R3, R19, PT, P0 ;  /* 0x000000130300720c */ /* 0x000fc80003f01100 */
[----:B------:R-:W-:-:S04]  /*0680*/  SEL R7, RZ, 0x1, !P0 ;  /* 0x00000001ff077807 */ /* 0x000fc80004000000 */
[----:B------:R-:W-:Y:S02]  /*0690*/  IADD3 R2, P2, P3, R7, R2, -R9 ;  /* 0x0000000207027210 */ /* 0x000fe40007b5e809 */
[----:B------:R-:W-:-:S04]  /*06a0*/  SEL R7, RZ, 0xffffffff, !P0 ;  /* 0xffffffffff077807 */ /* 0x000fc80004000000 */
[----:B------:R-:W-:Y:S01]  /*06b0*/  IADD3.X R3, R7, R3, ~R19, P2, P3 ;  /* 0x0000000307037210 */ /* 0x000fe200017e6c13 */
[----:B------:R-:W-:Y:S06]  /*06c0*/  @P1 BRA `(.L_x_18) ;  /* 0x0000000c00301947 */ /* 0x000fec0003800000 */
[----:B------:R-:W-:Y:S01]  /*06d0*/  ISETP.GE.U32.AND P1, PT, R17, R0, PT ;  /* 0x000000001100720c */ /* 0x000fe20003f26070 */
[----:B------:R-:W-:Y:S01]  /*06e0*/  BSSY B1, `(.L_x_19) ;  /* 0x000001b000017945 */ /* 0x000fe20003800000 */
[----:B------:R-:W-:Y:S02]  /*06f0*/  PLOP3.LUT P0, PT, PT, PT, PT, 0x80, 0x0 ;  /* 0x000000000000781c */ /* 0x000fe40003f0f070 */
[----:B------:R-:W-:-:S13]  /*0700*/  ISETP.GE.U32.AND.EX P1, PT, R18, R13, PT, P1 ;  /* 0x0000000d1200720c */ /* 0x000fda0003f26110 */
[----:B------:R-:W-:Y:S05]  /*0710*/  @!P1 BRA `(.L_x_20) ;  /* 0x00000000005c9947 */ /* 0x000fea0003800000 */
[----:B------:R-:W-:Y:S01]  /*0720*/  IMAD.WIDE.U32 R6, R3, R4, RZ ;  /* 0x0000000403067225 */ /* 0x000fe200078e00ff */
[----:B------:R-:W-:-:S03]  /*0730*/  IADD3 R17, P4, R17, 0x1, RZ ;  /* 0x0000000111117810 */ /* 0x000fc60007f9e0ff */
[----:B------:R-:W-:-:S04]  /*0740*/  IMAD.WIDE.U32 R8, R2, R4, RZ ;  /* 0x0000000402087225 */ /* 0x000fc800078e00ff */
[----:B------:R-:W-:Y:S01]  /*0750*/  IMAD.WIDE.U32 R6, P2, R2, R5, R6 ;  /* 0x0000000502067225 */ /* 0x000fe20007840006 */
[----:B------:R-:W-:-:S03]  /*0760*/  IADD3 R19, P1, RZ, R8, RZ ;  /* 0x00000008ff137210 */ /* 0x000fc60007f3e0ff */
[----:B------:R-:W-:Y:S01]  /*0770*/  IMAD.X R18, RZ, RZ, R18, P4 ;  /* 0x000000ffff127224 */ /* 0x000fe200020e0612 */
        /* <DEDUP_REMOVED lines=10> */
[----:B------:R-:W-:Y:S02]  /*0820*/  ISETP.LT.U32.AND P1, PT, R2, R9, PT ;  /* 0x000000090200720c */ /* 0x000fe40003f21070 */
[----:B------:R-:W-:Y:S02]  /*0830*/  PLOP3.LUT P0, PT, PT, PT, PT, 0x8, 0x0 ;  /* 0x000000000000781c */ /* 0x000fe40003f0e170 */
[----:B------:R-:W-:-:S04]  /*0840*/  ISETP.LT.U32.AND.EX P1, PT, R3, R19, PT, P1 ;  /* 0x000000130300720c */ /* 0x000fc80003f21110 */
[----:B------:R-:W-:-:S04]  /*0850*/  SEL R7, RZ, 0x1, !P1 ;  /* 0x00000001ff077807 */ /* 0x000fc80004800000 */
[----:B------:R-:W-:Y:S02]  /*0860*/  IADD3 R2, P2, P3, R7, R2, -R9 ;  /* 0x0000000207027210 */ /* 0x000fe40007b5e809 */
[----:B------:R-:W-:-:S04]  /*0870*/  SEL R7, RZ, 0xffffffff, !P1 ;  /* 0xffffffffff077807 */ /* 0x000fc80004800000 */
[----:B------:R-:W-:-:S07]  /*0880*/  IADD3.X R3, R7, R3, ~R19, P2, P3 ;  /* 0x0000000307037210 */ /* 0x000fce00017e6c13 */
.L_x_20:
[----:B------:R-:W-:Y:S05]  /*0890*/  BSYNC B1 ;  /* 0x0000000000017941 */ /* 0x000fea0003800000 */
.L_x_19:
[CC--:B------:R-:W-:Y:S01]  /*08a0*/  IADD3 R6, P3, R0.reuse, -R17.reuse, RZ ;  /* 0x8000001100067210 */ /* 0x0c0fe20007f7e0ff */
[----:B------:R-:W-:Y:S01]  /*08b0*/  BSSY B1, `(.L_x_21) ;  /* 0x000005f000017945 */ /* 0x000fe20003800000 */
[----:B------:R-:W-:Y:S02]  /*08c0*/  ISETP.GT.U32.AND P1, PT, R0, R17, PT ;  /* 0x000000110000720c */ /* 0x000fe40003f24070 */
[----:B------:R-:W-:Y:S01]  /*08d0*/  ISETP.LE.U32.AND P2, PT, R6, 0x2, PT ;  /* 0x000000020600780c */ /* 0x000fe20003f43070 */
[C---:B------:R-:W-:Y:S01]  /*08e0*/  IMAD.X R6, R13.reuse, 0x1, ~R18, P3 ;  /* 0x000000010d067824 */ /* 0x040fe200018e0e12 */
[----:B------:R-:W-:-:S04]  /*08f0*/  ISETP.GT.U32.AND.EX P1, PT, R13, R18, PT, P1 ;  /* 0x000000120d00720c */ /* 0x000fc80003f24110 */
[----:B------:R-:W-:-:S13]  /*0900*/  ISETP.LE.U32.OR.EX P1, PT, R6, RZ, !P1, P2 ;  /* 0x000000ff0600720c */ /* 0x000fda0004f23520 */
[----:B------:R-:W-:Y:S05]  /*0910*/  @P1 BRA `(.L_x_22) ;  /* 0x0000000400601947 */ /* 0x000fea0003800000 */
[----:B------:R-:W-:Y:S02]  /*0920*/  IADD3 R20, P1, R0, -0x2, RZ ;  /* 0xfffffffe00147810 */ /* 0x000fe40007f3e0ff */
[----:B------:R-:W-:Y:S02]  /*0930*/  PLOP3.LUT P0, PT, PT, PT, PT, 0x8, 0x0 ;  /* 0x000000000000781c */ /* 0x000fe40003f0e170 */
[----:B------:R-:W-:-:S11]  /*0940*/  IADD3.X R16, R13, -0x1, RZ, P1, !PT ;  /* 0xffffffff0d107810 */ /* 0x000fd60000ffe4ff */
.L_x_23:
[----:B------:R-:W-:-:S04]  /*0950*/  IMAD.WIDE.U32 R8, R3, R4, RZ ;  /* 0x0000000403087225 */ /* 0x000fc800078e00ff */
        /* <DEDUP_REMOVED lines=15> */
[----:B------:R-:W-:Y:S02]  /*0a50*/  SEL R9, RZ, 0x1, !P1 ;  /* 0x00000001ff097807 */ /* 0x000fe40004800000 */
[----:B------:R-:W-:Y:S02]  /*0a60*/  SEL R19, RZ, 0xffffffff, !P1 ;  /* 0xffffffffff137807 */ /* 0x000fe40004800000 */
[----:B------:R-:W-:-:S04]  /*0a70*/  IADD3 R9, P1, P2, R9, R6, -R3 ;  /* 0x0000000609097210 */ /* 0x000fc80007a3e803 */
[----:B------:R-:W-:Y:S01]  /*0a80*/  IADD3.X R19, R19, R7, ~R21, P1, P2 ;  /* 0x0000000713137210 */ /* 0x000fe20000fe4c15 */
        /* <DEDUP_REMOVED lines=41> */
[----:B------:R-:W-:Y:S01]  /*0d20*/  IMAD.WIDE.U32 R2, R19, R4, RZ ;  /* 0x0000000413027225 */ /* 0x000fe200078e00ff */
[----:B------:R-:W-:-:S04]  /*0d30*/  IADD3 R8, P4, RZ, R6, RZ ;  /* 0x00000006ff087210 */ /* 0x000fc80007f9e0ff */
[----:B------:R-:W-:Y:S01]  /*0d40*/  ISETP.LT.U32.AND P1, PT, R8, R6, PT ;  /* 0x000000060800720c */ /* 0x000fe20003f21070 */
[----:B------:R-:W-:-:S03]  /*0d50*/  IMAD.WIDE.U32 R2, P2, R9, R5, R2 ;  /* 0x0000000509027225 */ /* 0x000fc60007840002 */
[----:B------:R-:W-:-:S05]  /*0d60*/  IADD3 R7, P3, R7, R2, RZ ;  /* 0x0000000207077210 */ /* 0x000fca0007f7e0ff */
        /* <DEDUP_REMOVED lines=8> */
[----:B------:R-:W-:Y:S02]  /*0df0*/  IADD3 R17, P2, R17, 0x4, RZ ;  /* 0x0000000411117810 */ /* 0x000fe40007f5e0ff */
[----:B------:R-:W-:-:S03]  /*0e00*/  ISETP.LT.U32.AND P1, PT, R2, R9, PT ;  /* 0x000000090200720c */ /* 0x000fc60003f21070 */
[----:B------:R-:W-:Y:S01]  /*0e10*/  IMAD.X R18, RZ, RZ, R18, P2 ;  /* 0x000000ffff127224 */ /* 0x000fe200010e0612 */
[----:B------:R-:W-:Y:S02]  /*0e20*/  ISETP.GE.U32.AND P2, PT, R17, R20, PT ;  /* 0x000000141100720c */ /* 0x000fe40003f46070 */
[----:B------:R-:W-:Y:S02]  /*0e30*/  ISETP.LT.U32.AND.EX P1, PT, R3, R19, PT, P1 ;  /* 0x000000130300720c */ /* 0x000fe40003f21110 */
[----:B------:R-:W-:Y:S02]  /*0e40*/  ISETP.GE.U32.AND.EX P2, PT, R18, R16, PT, P2 ;  /* 0x000000101200720c */ /* 0x000fe40003f46120 */
[----:B------:R-:W-:-:S04]  /*0e50*/  SEL R7, RZ, 0x1, !P1 ;  /* 0x00000001ff077807 */ /* 0x000fc80004800000 */
[----:B------:R-:W-:Y:S02]  /*0e60*/  IADD3 R2, P3, P4, R7, R2, -R9 ;  /* 0x0000000207027210 */ /* 0x000fe40007c7e809 */
[----:B------:R-:W-:-:S04]  /*0e70*/  SEL R7, RZ, 0xffffffff, !P1 ;  /* 0xffffffffff077807 */ /* 0x000fc80004800000 */
[----:B------:R-:W-:Y:S01]  /*0e80*/  IADD3.X R3, R7, R3, ~R19, P3, P4 ;  /* 0x0000000307037210 */ /* 0x000fe20001fe8c13 */
[----:B------:R-:W-:Y:S06]  /*0e90*/  @!P2 BRA `(.L_x_23) ;  /* 0xfffffff800aca947 */ /* 0x000fec000383ffff */
.L_x_22:
[----:B------:R-:W-:Y:S05]  /*0ea0*/  BSYNC B1 ;  /* 0x0000000000017941 */ /* 0x000fea0003800000 */
.L_x_21:
[CC--:B------:R-:W-:Y:S01]  /*0eb0*/  IADD3 R6, P3, R0.reuse, -R17.reuse, RZ ;  /* 0x8000001100067210 */ /* 0x0c0fe20007f7e0ff */
[----:B------:R-:W-:Y:S01]  /*0ec0*/  BSSY B1, `(.L_x_24) ;  /* 0x0000032000017945 */ /* 0x000fe20003800000 */
[----:B------:R-:W-:Y:S02]  /*0ed0*/  ISETP.GT.U32.AND P2, PT, R0, R17, PT ;  /* 0x000000110000720c */ /* 0x000fe40003f44070 */
[----:B------:R-:W-:Y:S01]  /*0ee0*/  ISETP.LE.U32.AND P1, PT, R6, RZ, PT ;  /* 0x000000ff0600720c */ /* 0x000fe20003f23070 */
[C---:B------:R-:W-:Y:S01]  /*0ef0*/  IMAD.X R6, R13.reuse, 0x1, ~R18, P3 ;  /* 0x000000010d067824 */ /* 0x040fe200018e0e12 */
[----:B------:R-:W-:-:S04]  /*0f00*/  ISETP.GT.U32.AND.EX P2, PT, R13, R18, PT, P2 ;  /* 0x000000120d00720c */ /* 0x000fc80003f44120 */
[----:B------:R-:W-:-:S13]  /*0f10*/  ISETP.LE.U32.OR.EX P1, PT, R6, RZ, !P2, P1 ;  /* 0x000000ff0600720c */ /* 0x000fda0005723510 */
[----:B------:R-:W-:Y:S05]  /*0f20*/  @P1 BRA `(.L_x_25) ;  /* 0x0000000000ac1947 */ /* 0x000fea0003800000 */
        /* <DEDUP_REMOVED lines=43> */
.L_x_25:
[----:B------:R-:W-:Y:S05]  /*11e0*/  BSYNC B1 ;  /* 0x0000000000017941 */ /* 0x000fea0003800000 */
.L_x_24:
[----:B------:R-:W-:-:S04]  /*11f0*/  ISETP.GT.U32.AND P1, PT, R17, R0, PT ;  /* 0x000000001100720c */ /* 0x000fc80003f24070 */
[----:B------:R-:W-:-:S13]  /*1200*/  ISETP.GT.U32.AND.EX P1, PT, R18, R13, PT, P1 ;  /* 0x0000000d1200720c */ /* 0x000fda0003f24110 */
[----:B------:R-:W-:Y:S05]  /*1210*/  @!P0 BRA P1, `(.L_x_18) ;  /* 0x00000000005c8947 */ /* 0x000fea0000800000 */
        /* <DEDUP_REMOVED lines=19> */
[----:B------:R-:W-:Y:S01]  /*1350*/  IADD3.X R3, R4, R3, ~R15, P1, P2 ;  /* 0x0000000304037210 */ /* 0x000fe20000fe4c0f */
[----:B------:R-:W-:Y:S06]  /*1360*/  BRA `(.L_x_18) ;  /* 0x0000000000087947 */ /* 0x000fec0003800000 */
.L_x_17:
[----:B------:R-:W-:-:S06]  /*1370*/  IMAD R2, R0, 0x8, R12 ;  /* 0x0000000800027824 */ /* 0x000fcc00078e020c */
[----:B------:R-:W2:Y:S02]  /*1380*/  LDS.64 R2, [R2] ;  /* 0x0000000002027984 */ /* 0x000ea40000000a00 */
.L_x_18:
[----:B------:R-:W-:Y:S05]  /*1390*/  BSYNC B0 ;  /* 0x0000000000007941 */ /* 0x000fea0003800000 */
.L_x_16:
[----:B01----:R-:W0:Y:S01]  /*13a0*/  LDC.64 R4, c[0x0][0x220] ;  /* 0x00008800ff047b82 */ /* 0x003e220000000a00 */
[----:B------:R-:W-:Y:S01]  /*13b0*/  IMAD.MOV.U32 R6, RZ, RZ, R0 ;  /* 0x000000ffff067224 */ /* 0x000fe200078e0000 */
[----:B------:R-:W-:Y:S01]  /*13c0*/  ULDC.64 UR8, c[0x0][0x210] ;  /* 0x0000840000087ab9 */ /* 0x000fe20000000a00 */
[----:B------:R-:W-:Y:S02]  /*13d0*/  IMAD.MOV.U32 R7, RZ, RZ, R13 ;  /* 0x000000ffff077224 */ /* 0x000fe400078e000d */
[----:B0-----:R-:W-:-:S04]  /*13e0*/  IMAD.WIDE.U32 R8, R4, UR6, R6 ;  /* 0x0000000604087c25 */ /* 0x001fc8000f8e0006 */
[----:B------:R-:W-:Y:S01]  /*13f0*/  IMAD R7, R5, UR6, R9 ;  /* 0x0000000605077c24 */ /* 0x000fe2000f8e0209 */
[----:B------:R-:W-:-:S04]  /*1400*/  LEA R6, P0, R8, UR8, 0x3 ;  /* 0x0000000808067c11 */ /* 0x000fc8000f8018ff */
[----:B------:R-:W-:-:S05]  /*1410*/  LEA.HI.X R7, R8, UR9, R7, 0x3, P0 ;  /* 0x0000000908077c11 */ /* 0x000fca00080f1c07 */
[----:B------:R-:W2:Y:S01]  /*1420*/  LDG.E.64 R8, desc[UR4][R6.64] ;  /* 0x0000000406087981 */ /* 0x000ea2000c1e1b00 */
        /* <DEDUP_REMOVED lines=20> */
[----:B------:R-:W-:Y:S02]  /*1570*/  IADD3.X R3, R15, R9, ~R19, P0, P1 ;  /* 0x000000090f037210 */ /* 0x000fe400007e2c13 */
[----:B------:R-:W-:-:S03]  /*1580*/  IADD3 R0, P1, R0, UR7, RZ ;  /* 0x0000000700007c10 */ /* 0x000fc6000ff3e0ff */
[----:B------:R2:W-:Y:S01]  /*1590*/  STG.E.64 desc[UR4][R6.64], R2 ;  /* 0x0000000206007986 */ /* 0x0005e2000c101b04 */
[----:B------:R-:W-:Y:S01]  /*15a0*/  ISETP.GE.U32.AND P0, PT, R0, R4, PT ;  /* 0x000000040000720c */ /* 0x000fe20003f06070 */
[----:B------:R-:W-:-:S05]  /*15b0*/  IMAD.X R13, RZ, RZ, R13, P1 ;  /* 0x000000ffff0d7224 */ /* 0x000fca00008e060d */
[----:B------:R-:W-:-:S13]  /*15c0*/  ISETP.GE.U32.AND.EX P0, PT, R13, R5, PT, P0 ;  /* 0x000000050d00720c */ /* 0x000fda0003f06100 */
[----:B--2---:R-:W-:Y:S05]  /*15d0*/  @!P0 BRA `(.L_x_26) ;  /* 0xffffffec00bc8947 */ /* 0x004fea000383ffff */
[----:B------:R-:W-:Y:S05]  /*15e0*/  EXIT ;  /* 0x000000000000794d */ /* 0x000fea0003800000 */
.L_x_27:
        /* <DEDUP_REMOVED lines=9> */
.L_x_36:


//--------------------- .text.coset_scale_bfield  --------------------------
	.section	.text.coset_scale_bfield,"ax",@progbits
	.align	128
        .global         coset_scale_bfield
        .type           coset_scale_bfield,@function
        .size           coset_scale_bfield,(.L_x_37 - coset_scale_bfield)
        .other          coset_scale_bfield,@"STO_CUDA_ENTRY STV_DEFAULT"
coset_scale_bfield:
.text.coset_scale_bfield:
[----:B------:R-:W-:Y:S08]  /*0000*/  LDC R1, c[0x0][0x28] ;  /* 0x00000a00ff017b82 */ /* 0x000ff00000000800 */
[----:B------:R-:W0:Y:S08]  /*0010*/  S2UR UR4, SR_CTAID.X ;  /* 0x00000000000479c3 */ /* 0x000e300000002500 */
[----:B------:R-:W0:Y:S02]  /*0020*/  LDC.64 R2, c[0x0][0x228] ;  /* 0x00008a00ff027b82 */ /* 0x000e240000000a00 */
[----:B0-----:R-:W-:-:S04]  /*0030*/  ISETP.LE.U32.AND P0, PT, R2, UR4, PT ;  /* 0x0000000402007c0c */ /* 0x001fc8000bf03070 */
[----:B------:R-:W-:-:S13]  /*0040*/  ISETP.GE.U32.AND.EX P0, PT, RZ, R3, PT, P0 ;  /* 0x00000003ff00720c */ /* 0x000fda0003f06100 */
[----:B------:R-:W-:Y:S05]  /*0050*/  @P0 EXIT ;  /* 0x000000000000094d */ /* 0x000fea0003800000 */
[----:B------:R-:W0:Y:S01]  /*0060*/  S2R R0, SR_TID.X ;  /* 0x0000000000007919 */ /* 0x000e220000002100 */
[----:B------:R-:W-:Y:S01]  /*0070*/  ULDC.64 UR6, c[0x0][0x220] ;  /* 0x0000880000067ab9 */ /* 0x000fe20000000a00 */
[----:B------:R-:W-:Y:S01]  /*0080*/  ULDC UR5, c[0x0][0x0] ;  /* 0x0000000000057ab9 */ /* 0x000fe20000000800 */
[----:B0-----:R-:W-:-:S04]  /*0090*/  ISETP.GE.U32.AND P0, PT, R0, UR6, PT ;  /* 0x0000000600007c0c */ /* 0x001fc8000bf06070 */
[----:B------:R-:W-:-:S13]  /*00a0*/  ISETP.GE.U32.AND.EX P0, PT, RZ, UR7, PT, P0 ;  /* 0x00000007ff007c0c */ /* 0x000fda000bf06100 */
[----:B------:R-:W-:Y:S05]  /*00b0*/  @P0 EXIT ;  /* 0x000000000000094d */ /* 0x000fea0003800000 */
[----:B------:R-:W-:Y:S01]  /*00c0*/  CS2R R2, SRZ ;  /* 0x0000000000027805 */ /* 0x000fe2000001ff00 */
[----:B------:R-:W-:Y:S01]  /*00d0*/  IMAD.MOV.U32 R4, RZ, RZ, R0 ;  /* 0x000000ffff047224 */ /* 0x000fe200078e0000 */
[----:B------:R-:W-:Y:S01]  /*00e0*/  ULDC.64 UR6, c[0x0][0x208] ;  /* 0x0000820000067ab9 */ /* 0x000fe20000000a00 */
[----:B------:R-:W-:Y:S01]  /*00f0*/  IMAD.MOV.U32 R5, RZ, RZ, RZ ;  /* 0x000000ffff057224 */ /* 0x000fe200078e00ff */
[----:B------:R-:W-:-:S06]  /*0100*/  ULDC.64 UR8, c[0x0][0x218] ;  /* 0x0000860000087ab9 */ /* 0x000fcc0000000a00 */
.L_x_33:
[----:B------:R-:W-:Y:S01]  /*0110*/  ISETP.NE.U32.AND P0, PT, R4, RZ, PT ;  /* 0x000000ff0400720c */ /* 0x000fe20003f05070 */
[----:B------:R-:W-:Y:S01]  /*0120*/  BSSY B0, `(.L_x_28) ;  /* 0x00000b3000007945 */ /* 0x000fe20003800000 */
[----:B------:R-:W-:Y:S02]  /*0130*/  IMAD.MOV.U32 R6, RZ, RZ, 0x1 ;  /* 0x00000001ff067424 */ /* 0x000fe400078e00ff */
[----:B------:R-:W-:Y:S01]  /*0140*/  ISETP.NE.AND.EX P0, PT, R5, RZ, PT, P0 ;  /* 0x000000ff0500720c */ /* 0x000fe20003f05300 */
[----:B------:R-:W-:-:S12]  /*0150*/  IMAD.MOV.U32 R10, RZ, RZ, -0x2 ;  /* 0xfffffffeff0a7424 */ /* 0x000fd800078e00ff */
[----:B------:R-:W-:Y:S05]  /*0160*/  @!P0 BRA `(.L_x_29) ;  /* 0x0000000800b88947 */ /* 0x000fea0003800000 */
[----:B------:R-:W-:Y:S01]  /*0170*/  IMAD.WIDE.U32 R8, R2, UR5, RZ ;  /* 0x0000000502087c25 */ /* 0x000fe2000f8e00ff */
[----:B------:R-:W-:Y:S03]  /*0180*/  BSSY B1, `(.L_x_30) ;  /* 0x0000068000017945 */ /* 0x000fe60003800000 */
[----:B------:R-:W-:Y:S01]  /*0190*/  IMAD R11, R3, UR5, RZ ;  /* 0x00000005030b7c24 */ /* 0x000fe2000f8e02ff */
[----:B------:R-:W-:Y:S01]  /*01a0*/  IADD3 R7, P0, R0, R8, RZ ;  /* 0x0000000800077210 */ /* 0x000fe20007f1e0ff */
[----:B------:R-:W-:Y:S02]  /*01b0*/  IMAD.MOV.U32 R10, RZ, RZ, -0x2 ;  /* 0xfffffffeff0a7424 */ /* 0x000fe400078e00ff */
[----:B------:R-:W-:Y:S01]  /*01c0*/  IMAD.IADD R11, R9, 0x1, R11 ;  /* 0x00000001090b7824 */ /* 0x000fe200078e020b */
[C---:B------:R-:W-:Y:S02]  /*01d0*/  IADD3 R6, P2, R7.reuse, -0x1, RZ ;  /* 0xffffffff07067810 */ /* 0x040fe40007f5e0ff */
[----:B------:R-:W-:-:S02]  /*01e0*/  LOP3.LUT R7, R7, 0x3, RZ, 0xc0, !PT ;  /* 0x0000000307077812 */ /* 0x000fc400078ec0ff */
[----:B------:R-:W-:Y:S02]  /*01f0*/  ISETP.GE.U32.AND P1, PT, R6, 0x3, PT ;  /* 0x000000030600780c */ /* 0x000fe40003f26070 */
[----:B------:R-:W-:Y:S02]  /*0200*/  IADD3.X R6, RZ, -0x1, R11, P2, P0 ;  /* 0xffffffffff067810 */ /* 0x000fe400017e040b */
[----:B------:R-:W-:Y:S02]  /*0210*/  ISETP.NE.U32.AND P0, PT, R7, RZ, PT ;  /* 0x000000ff0700720c */ /* 0x000fe40003f05070 */
[----:B------:R-:W-:Y:S01]  /*0220*/  ISETP.GE.U32.AND.EX P1, PT, R6, RZ, PT, P1 ;  /* 0x000000ff0600720c */ /* 0x000fe20003f26110 */
[----:B------:R-:W-:Y:S01]  /*0230*/  IMAD.MOV.U32 R6, RZ, RZ, 0x1 ;  /* 0x00000001ff067424 */ /* 0x000fe200078e00ff */
[----:B------:R-:W-:-:S11]  /*0240*/  ISETP.NE.AND.EX P0, PT, RZ, RZ, PT, P0 ;  /* 0x000000ffff00720c */ /* 0x000fd60003f05300 */
[----:B------:R-:W-:Y:S05]  /*0250*/  @!P1 BRA `(.L_x_31) ;  /* 0x0000000400689947 */ /* 0x000fea0003800000 */
[----:B------:R-:W-:Y:S01]  /*0260*/  IADD3 R9, P1, P2, R7, -R0, -R8 ;  /* 0x8000000007097210 */ /* 0x000fe20007a3e808 */
[----:B------:R-:W-:Y:S02]  /*0270*/  IMAD.MOV.U32 R6, RZ, RZ, 0x1 ;  /* 0x00000001ff067424 */ /* 0x000fe400078e00ff */
[----:B------:R-:W-:Y:S01]  /*0280*/  IMAD.MOV.U32 R10, RZ, RZ, -0x2 ;  /* 0xfffffffeff0a7424 */ /* 0x000fe200078e00ff */
[----:B------:R-:W-:-:S09]  /*0290*/  IADD3.X R8, RZ, -0x1, ~R11, P1, P2 ;  /* 0xffffffffff087810 */ /* 0x000fd20000fe4c0b */
.L_x_32:
[----:B------:R-:W-:-:S04]  /*02a0*/  IMAD.WIDE.U32 R12, R10, UR8, RZ ;  /* 0x000000080a0c7c25 */ /* 0x000fc8000f8e00ff */
[----:B------:R-:W-:-:S04]  /*02b0*/  IMAD.WIDE.U32 R14, R6, UR8, RZ ;  /* 0x00000008060e7c25 */ /* 0x000fc8000f8e00ff */
[----:B------:R-:W-:Y:S01]  /*02c0*/  IMAD.WIDE.U32 R12, P2, R6, UR9, R12 ;  /* 0x00000009060c7c25 */ /* 0x000fe2000f84000c */
[----:B------:R-:W-:Y:S02]  /*02d0*/  IADD3 R17, P4, RZ, R14, RZ ;  /* 0x0000000eff117210 */ /* 0x000fe40007f9e0ff */
[----:B------:R-:W-:Y:S01]  /*02e0*/  IADD3 R6, P3, R15, R12, RZ ;  /* 0x0000000c0f067210 */ /* 0x000fe20007f7e0ff */
[----:B------:R-:W-:Y:S01]  /*02f0*/  IMAD.X R15, RZ, RZ, RZ, P2 ;  /* 0x000000ffff0f7224 */ /* 0x000fe200010e06ff */
[----:B------:R-:W-:-:S03]  /*0300*/  ISETP.LT.U32.AND P1, PT, R17, R14, PT ;  /* 0x0000000e1100720c */ /* 0x000fc60003f21070 */
[----:B------:R-:W-:Y:S02]  /*0310*/  IMAD.X R19, R6, 0x1, R14, P4 ;  /* 0x0000000106137824 */ /* 0x000fe400020e060e */
[----:B------:R-:W-:-:S03]  /*0320*/  IMAD.MOV.U32 R14, RZ, RZ, R13 ;  /* 0x000000ffff0e7224 */ /* 0x000fc600078e000d */
[----:B------:R-:W-:Y:S01]  /*0330*/  ISETP.LT.U32.AND.EX P1, PT, R19, R6, PT, P1 ;  /* 0x000000061300720c */ /* 0x000fe20003f21110 */
[----:B------:R-:W-:Y:S02]  /*0340*/  IMAD.MOV.U32 R6, RZ, RZ, -0x1 ;  /* 0xffffffffff067424 */ /* 0x000fe400078e00ff */
[----:B------:R-:W-:Y:S01]  /*0350*/  IMAD.WIDE.U32.X R10, R10, UR9, R14, P3 ;  /* 0x000000090a0a7c25 */ /* 0x000fe200098e040e */
        /* <DEDUP_REMOVED lines=50> */
[----:B------:R-:W-:Y:S01]  /*0680*/  IMAD.WIDE.U32 R10, R19, UR8, RZ ;  /* 0x00000008130a7c25 */ /* 0x000fe2000f8e00ff */
[----:B------:R-:W-:-:S04]  /*0690*/  IADD3 R14, P4, RZ, R12, RZ ;  /* 0x0000000cff0e7210 */ /* 0x000fc80007f9e0ff */
[----:B------:R-:W-:Y:S01]  /*06a0*/  ISETP.LT.U32.AND P1, PT, R14, R12, PT ;  /* 0x0000000c0e00720c */ /* 0x000fe20003f21070 */
[----:B------:R-:W-:-:S03]  /*06b0*/  IMAD.WIDE.U32 R10, P2, R15, UR9, R10 ;  /* 0x000000090f0a7c25 */ /* 0x000fc6000f84000a */
[----:B------:R-:W-:Y:S01]  /*06c0*/  IADD3 R10, P3, R13, R10, RZ ;  /* 0x0000000a0d0a7210 */ /* 0x000fe20007f7e0ff */
[----:B------:R-:W-:-:S04]  /*06d0*/  IMAD.X R13, RZ, RZ, RZ, P2 ;  /* 0x000000ffff0d7224 */ /* 0x000fc800010e06ff */
[----:B------:R-:W-:Y:S02]  /*06e0*/  IMAD.X R17, R10, 0x1, R12, P4 ;  /* 0x000000010a117824 */ /* 0x000fe400020e060c */
[----:B------:R-:W-:-:S03]  /*06f0*/  IMAD.MOV.U32 R12, RZ, RZ, R11 ;  /* 0x000000ffff0c7224 */ /* 0x000fc600078e000b */
[----:B------:R-:W-:Y:S01]  /*0700*/  ISETP.LT.U32.AND.EX P1, PT, R17, R10, PT, P1 ;  /* 0x0000000a1100720c */ /* 0x000fe20003f21110 */
[----:B------:R-:W-:-:S03]  /*0710*/  IMAD.WIDE.U32.X R10, R19, UR9, R12, P3 ;  /* 0x00000009130a7c25 */ /* 0x000fc600098e040c */
[----:B------:R-:W-:-:S04]  /*0720*/  SEL R15, RZ, 0x1, !P1 ;  /* 0x00000001ff0f7807 */ /* 0x000fc80004800000 */
[----:B------:R-:W-:-:S04]  /*0730*/  IADD3 R15, P1, P2, -R15, R14, -R17 ;  /* 0x0000000e0f0f7210 */ /* 0x000fc80007a3e911 */
[----:B------:R-:W-:Y:S02]  /*0740*/  IADD3.X R17, R6, -0x1, R17, P1, P2 ;  /* 0xffffffff06117810 */ /* 0x000fe40000fe4411 */
[----:B------:R-:W-:Y:S02]  /*0750*/  IADD3 R9, P2, R9, 0x4, RZ ;  /* 0x0000000409097810 */ /* 0x000fe40007f5e0ff */
[----:B------:R-:W-:-:S03]  /*0760*/  ISETP.LT.U32.AND P1, PT, R10, R15, PT ;  /* 0x0000000f0a00720c */ /* 0x000fc60003f21070 */
[----:B------:R-:W-:Y:S01]  /*0770*/  IMAD.X R8, RZ, RZ, R8, P2 ;  /* 0x000000ffff087224 */ /* 0x000fe200010e0608 */
[----:B------:R-:W-:Y:S02]  /*0780*/  ISETP.NE.U32.AND P2, PT, R9, RZ, PT ;  /* 0x000000ff0900720c */ /* 0x000fe40003f45070 */
[----:B------:R-:W-:Y:S02]  /*0790*/  ISETP.LT.U32.AND.EX P1, PT, R11, R17, PT, P1 ;  /* 0x000000110b00720c */ /* 0x000fe40003f21110 */
[----:B------:R-:W-:Y:S02]  /*07a0*/  ISETP.NE.AND.EX P2, PT, R8, RZ, PT, P2 ;  /* 0x000000ff0800720c */ /* 0x000fe40003f45320 */
[----:B------:R-:W-:-:S04]  /*07b0*/  SEL R13, RZ, 0x1, !P1 ;  /* 0x00000001ff0d7807 */ /* 0x000fc80004800000 */
[----:B------:R-:W-:Y:S02]  /*07c0*/  IADD3 R6, P3, P4, R13, R10, -R15 ;  /* 0x0000000a0d067210 */ /* 0x000fe40007c7e80f */
[----:B------:R-:W-:-:S04]  /*07d0*/  SEL R10, RZ, 0xffffffff, !P1 ;  /* 0xffffffffff0a7807 */ /* 0x000fc80004800000 */
[----:B------:R-:W-:Y:S01]  /*07e0*/  IADD3.X R10, R10, R11, ~R17, P3, P4 ;  /* 0x0000000b0a0a7210 */ /* 0x000fe20001fe8c11 */
[----:B------:R-:W-:Y:S06]  /*07f0*/  @P2 BRA `(.L_x_32) ;  /* 0xfffffff800a82947 */ /* 0x000fec000383ffff */
.L_x_31:
[----:B------:R-:W-:Y:S05]  /*0800*/  BSYNC B1 ;  /* 0x0000000000017941 */ /* 0x000fea0003800000 */
.L_x_30:
[----:B------:R-:W-:Y:S05]  /*0810*/  @!P0 BRA `(.L_x_29) ;  /* 0x00000004000c8947 */ /* 0x000fea0003800000 */
[----:B------:R-:W0:Y:S02]  /*0820*/  LDC.64 R8, c[0x0][0x218] ;  /* 0x00008600ff087b82 */ /* 0x000e240000000a00 */
[----:B0-----:R-:W-:-:S04]  /*0830*/  IMAD.WIDE.U32 R12, R10, R8, RZ ;  /* 0x000000080a0c7225 */ /* 0x001fc800078e00ff */
[----:B------:R-:W-:-:S04]  /*0840*/  IMAD.WIDE.U32 R14, R6, R8, RZ ;  /* 0x00000008060e7225 */ /* 0x000fc800078e00ff */
        /* <DEDUP_REMOVED lines=9> */
[----:B------:R-:W-:Y:S01]  /*08e0*/  IMAD.WIDE.U32.X R12, R10, R9, R14, P3 ;  /* 0x000000090a0c7225 */ /* 0x000fe200018e040e */
[----:B------:R-:W-:-:S04]  /*08f0*/  SEL R17, RZ, 0x1, !P0 ;  /* 0x00000001ff117807 */ /* 0x000fc80004000000 */
[----:B------:R-:W-:-:S04]  /*0900*/  IADD3 R17, P0, P1, -R17, R6, -R16 ;  /* 0x0000000611117210 */ /* 0x000fc8000791e910 */
[----:B------:R-:W-:Y:S02]  /*0910*/  IADD3.X R19, R11, -0x1, R16, P0, P1 ;  /* 0xffffffff0b137810 */ /* 0x000fe400007e2410 */
[----:B------:R-:W-:Y:S02]  /*0920*/  ISETP.NE.U32.AND P1, PT, R7, 0x1, PT ;  /* 0x000000010700780c */ /* 0x000fe40003f25070 */
[----:B------:R-:W-:Y:S02]  /*0930*/  ISETP.LT.U32.AND P0, PT, R12, R17, PT ;  /* 0x000000110c00720c */ /* 0x000fe40003f01070 */
[----:B------:R-:W-:Y:S02]  /*0940*/  ISETP.NE.AND.EX P1, PT, RZ, RZ, PT, P1 ;  /* 0x000000ffff00720c */ /* 0x000fe40003f25310 */
[----:B------:R-:W-:-:S04]  /*0950*/  ISETP.LT.U32.AND.EX P0, PT, R13, R19, PT, P0 ;  /* 0x000000130d00720c */ /* 0x000fc80003f01100 */
[----:B------:R-:W-:-:S04]  /*0960*/  SEL R15, RZ, 0x1, !P0 ;  /* 0x00000001ff0f7807 */ /* 0x000fc80004000000 */
[----:B------:R-:W-:Y:S02]  /*0970*/  IADD3 R6, P2, P3, R15, R12, -R17 ;  /* 0x0000000c0f067210 */ /* 0x000fe40007b5e811 */
[----:B------:R-:W-:-:S04]  /*0980*/  SEL R12, RZ, 0xffffffff, !P0 ;  /* 0xffffffffff0c7807 */ /* 0x000fc80004000000 */
[----:B------:R-:W-:Y:S01]  /*0990*/  IADD3.X R10, R12, R13, ~R19, P2, P3 ;  /* 0x0000000d0c0a7210 */ /* 0x000fe200017e6c13 */
[----:B------:R-:W-:Y:S06]  /*09a0*/  @!P1 BRA `(.L_x_29) ;  /* 0x0000000000a89947 */ /* 0x000fec0003800000 */
        /* <DEDUP_REMOVED lines=15> */
[----:B------:R-:W-:Y:S02]  /*0aa0*/  ISETP.NE.U32.AND P0, PT, R7, 0x2, PT ;  /* 0x000000020700780c */ /* 0x000fe40003f05070 */
[----:B------:R-:W-:Y:S02]  /*0ab0*/  ISETP.LT.U32.AND.EX P1, PT, R13, R15, PT, P1 ;  /* 0x0000000f0d00720c */ /* 0x000fe40003f21110 */
[----:B------:R-:W-:Y:S02]  /*0ac0*/  ISETP.NE.AND.EX P0, PT, RZ, RZ, PT, P0 ;  /* 0x000000ffff00720c */ /* 0x000fe40003f05300 */
[----:B------:R-:W-:-:S02]  /*0ad0*/  SEL R6, RZ, 0x1, !P1 ;  /* 0x00000001ff067807 */ /* 0x000fc40004800000 */
[----:B------:R-:W-:Y:S02]  /*0ae0*/  SEL R10, RZ, 0xffffffff, !P1 ;  /* 0xffffffffff0a7807 */ /* 0x000fe40004800000 */
[----:B------:R-:W-:-:S04]  /*0af0*/  IADD3 R6, P1, P2, R6, R12, -R17 ;  /* 0x0000000c06067210 */ /* 0x000fc80007a3e811 */
[----:B------:R-:W-:-:S03]  /*0b00*/  IADD3.X R10, R10, R13, ~R15, P1, P2 ;  /* 0x0000000d0a0a7210 */ /* 0x000fc60000fe4c0f */
[----:B------:R-:W-:-:S04]  /*0b10*/  @P0 IMAD.WIDE.U32 R14, R6, R8, RZ ;  /* 0x00000008060e0225 */ /* 0x000fc800078e00ff */
[----:B------:R-:W-:Y:S01]  /*0b20*/  @P0 IMAD.WIDE.U32 R12, R10, R8, RZ ;  /* 0x000000080a0c0225 */ /* 0x000fe200078e00ff */
[----:B------:R-:W-:-:S04]  /*0b30*/  @P0 IADD3 R17, P4, RZ, R14, RZ ;  /* 0x0000000eff110210 */ /* 0x000fc80007f9e0ff */
[----:B------:R-:W-:Y:S01]  /*0b40*/  @P0 ISETP.LT.U32.AND P1, PT, R17, R14, PT ;  /* 0x0000000e1100020c */ /* 0x000fe20003f21070 */
[----:B------:R-:W-:-:S03]  /*0b50*/  @P0 IMAD.WIDE.U32 R12, P2, R6, R9, R12 ;  /* 0x00000009060c0225 */ /* 0x000fc6000784000c */
[----:B------:R-:W-:Y:S01]  /*0b60*/  @P0 IADD3 R7, P3, R15, R12, RZ ;  /* 0x0000000c0f070210 */ /* 0x000fe20007f7e0ff */
[----:B------:R-:W-:-:S04]  /*0b70*/  @P0 IMAD.X R15, RZ, RZ, RZ, P2 ;  /* 0x000000ffff0f0224 */ /* 0x000fc800010e06ff */
[----:B------:R-:W-:Y:S02]  /*0b80*/  @P0 IMAD.X R12, R7, 0x1, R14, P4 ;  /* 0x00000001070c0824 */ /* 0x000fe400020e060e */
[----:B------:R-:W-:-:S03]  /*0b90*/  @P0 IMAD.MOV.U32 R14, RZ, RZ, R13 ;  /* 0x000000ffff0e0224 */ /* 0x000fc600078e000d */
[----:B------:R-:W-:Y:S01]  /*0ba0*/  @P0 ISETP.LT.U32.AND.EX P1, PT, R12, R7, PT, P1 ;  /* 0x000000070c00020c */ /* 0x000fe20003f21110 */
[----:B------:R-:W-:-:S03]  /*0bb0*/  @P0 IMAD.WIDE.U32.X R8, R10, R9, R14, P3 ;  /* 0x000000090a080225 */ /* 0x000fc600018e040e */
[----:B------:R-:W-:-:S04]  /*0bc0*/  @P0 SEL R7, RZ, 0x1, !P1 ;  /* 0x00000001ff070807 */ /* 0x000fc80004800000 */
[----:B------:R-:W-:-:S04]  /*0bd0*/  @P0 IADD3 R7, P1, P2, -R7, R17, -R12 ;  /* 0x0000001107070210 */ /* 0x000fc80007a3e90c */
[----:B------:R-:W-:Y:S02]  /*0be0*/  @P0 IADD3.X R11, R11, -0x1, R12, P1, P2 ;  /* 0xffffffff0b0b0810 */ /* 0x000fe40000fe440c */
[----:B------:R-:W-:-:S04]  /*0bf0*/  @P0 ISETP.LT.U32.AND P1, PT, R8, R7, PT ;  /* 0x000000070800020c */ /* 0x000fc80003f21070 */
[----:B------:R-:W-:-:S04]  /*0c00*/  @P0 ISETP.LT.U32.AND.EX P1, PT, R9, R11, PT, P1 ;  /* 0x0000000b0900020c */ /* 0x000fc80003f21110 */
[----:B------:R-:W-:-:S04]  /*0c10*/  @P0 SEL R12, RZ, 0x1, !P1 ;  /* 0x00000001ff0c0807 */ /* 0x000fc80004800000 */
[----:B------:R-:W-:Y:S02]  /*0c20*/  @P0 IADD3 R6, P2, P3, R12, R8, -R7 ;  /* 0x000000080c060210 */ /* 0x000fe40007b5e807 */
[----:B------:R-:W-:-:S04]  /*0c30*/  @P0 SEL R8, RZ, 0xffffffff, !P1 ;  /* 0xffffffffff080807 */ /* 0x000fc80004800000 */
[----:B------:R-:W-:-:S07]  /*0c40*/  @P0 IADD3.X R10, R8, R9, ~R11, P2, P3 ;  /* 0x00000009080a0210 */ /* 0x000fce00017e6c0b */
.L_x_29:
[----:B------:R-:W-:Y:S05]  /*0c50*/  BSYNC B0 ;  /* 0x0000000000007941 */ /* 0x000fea0003800000 */
.L_x_28:
[----:B------:R-:W0:Y:S01]  /*0c60*/  LDC.64 R8, c[0x0][0x220] ;  /* 0x00008800ff087b82 */ /* 0x000e220000000a00 */
[----:B------:R-:W-:Y:S01]  /*0c70*/  ULDC.64 UR10, c[0x0][0x210] ;  /* 0x00008400000a7ab9 */ /* 0x000fe20000000a00 */
        /* <DEDUP_REMOVED lines=29> */
[----:B------:R-:W-:Y:S01]  /*0e50*/  IMAD.X R5, RZ, RZ, R5, P1 ;  /* 0x000000ffff057224 */ /* 0x000fe200008e0605 */
[----:B------:R-:W-:-:S04]  /*0e60*/  IADD3 R2, P1, R2, 0x1, RZ ;  /* 0x0000000102027810 */ /* 0x000fc80007f3e0ff */
[----:B------:R-:W-:Y:S01]  /*0e70*/  ISETP.GE.U32.AND.EX P0, PT, R5, R9, PT, P0 ;  /* 0x000000090500720c */ /* 0x000fe20003f06100 */
[----:B------:R-:W-:-:S12]  /*0e80*/  IMAD.X R3, RZ, RZ, R3, P1 ;  /* 0x000000ffff037224 */ /* 0x000fd800008e0603 */
[----:B0-----:R-:W-:Y:S05]  /*0e90*/  @!P0 BRA `(.L_x_33) ;  /* 0xfffffff0009c8947 */ /* 0x001fea000383ffff */
[----:B------:R-:W-:Y:S05]  /*0ea0*/  EXIT ;  /* 0x000000000000794d */ /* 0x000fea0003800000 */
.L_x_34:
        /* <DEDUP_REMOVED lines=13> */
.L_x_37:


//--------------------- .nv.shared.coset_scale_bfield_fast --------------------------
	.section	.nv.shared.coset_scale_bfield_fast,"aw",@nobits
	.sectionflags	@""
	.align	16
.nv.shared.coset_scale_bfield_fast:
	.zero		9216


//--------------------- .nv.shared.reserved.0     --------------------------
	.section	.nv.shared.reserved.0,"aw",@nobits
	.weak		__nv_reservedSMEM_offset_0_alias
	.size		__nv_reservedSMEM_offset_0_alias, 0, 0
	.other		__nv_reservedSMEM_offset_0_alias,@"STO_CUDA_RESERVED_SHARED STV_DEFAULT"
__nv_reservedSMEM_offset_0_alias:
	.zero		0


//--------------------- .nv.shared.coset_scale_bfield_shared --------------------------
	.section	.nv.shared.coset_scale_bfield_shared,"aw",@nobits
	.sectionflags	@""
	.align	16
	.zero		1024


//--------------------- .nv.shared.coset_scale_bfield --------------------------
	.section	.nv.shared.coset_scale_bfield,"aw",@nobits
	.sectionflags	@""
	.align	16
	.zero		1024


//--------------------- .nv.constant0.coset_scale_bfield_fast --------------------------
	.section	.nv.constant0.coset_scale_bfield_fast,"a",@progbits
	.sectionflags	@""
	.align	4
.nv.constant0.coset_scale_bfield_fast:
	.zero		560


//--------------------- .nv.constant0.coset_scale_bfield_shared --------------------------
	.section	.nv.constant0.coset_scale_bfield_shared,"a",@progbits
	.sectionflags	@""
	.align	4
.nv.constant0.coset_scale_bfield_shared:
	.zero		560


//--------------------- .nv.constant0.coset_scale_bfield --------------------------
	.section	.nv.constant0.coset_scale_bfield,"a",@progbits
	.sectionflags	@""
	.align	4
.nv.constant0.coset_scale_bfield:
	.zero		560


//--------------------- SYMBOLS --------------------------

	.type		.nv.reservedSmem.offset0,@object
	.size		.nv.reservedSmem.offset0,0x4
